	.target	sm_100a

	.elftype	@"ET_EXEC"


//--------------------- .note.nv.tkinfo           --------------------------
	.section	.note.nv.tkinfo,"",@"SHT_NOTE"
	.sectionflags	@"SHF_NOTE_NV_TKINFO"
	.tkinfo
        /*0018*/ 	.word	0x00000002
        /*0030*/ 	.string	""
        /*0030*/ 	.string	"ptxas"
        /*0030*/ 	.string	"Cuda compilation tools, release 13.0, V13.0.88"
        /*0030*/ 	.string	"Build cuda_13.0.r13.0/compiler.36424714_0"
        /*0030*/ 	.string	"-arch sm_100a -m 64 "



//--------------------- .note.nv.cuinfo           --------------------------
	.section	.note.nv.cuinfo,"",@"SHT_NOTE"
	.sectionflags	@"SHF_NOTE_NV_CUINFO"
        /*0018*/ 	.short	0x0002
        /*001a*/ 	.short	0x0064
        /*001c*/ 	.short	0x0082
	.zero		2


//--------------------- .nv.info                  --------------------------
	.section	.nv.info,"",@"SHT_CUDA_INFO"
	.align	4


	//----- nvinfo : EIATTR_REGCOUNT
	.align		4
        /*0000*/ 	.byte	0x04, 0x2f
        /*0002*/ 	.short	(.L_12 - .L_11)
	.align		4
.L_11:
        /*0004*/ 	.word	index@(_ZN7cutlass13device_kernelIN5flash11enable_sm90INS1_16FlashAttnFwdSm90INS1_25CollectiveMainloopFwdSm90ILi2EN4cute5tupleIJNS5_1CILi1EEES8_S8_EEENS6_IJNS7_ILi192EEENS7_ILi160EEENS7_ILi64EEEEEELi64ENS_12float_e4m3_tEfNS_4arch4Sm90ELb1ELb0ELb1ELb1ELb0ELb1ELb0ELb1ELb1ELb0ELb0ELb0EEENS1_21CollectiveEpilogueFwdINS6_IJSA_SC_SB_EEES9_NS_10bfloat16_tESG_Li384ELb1ELb0ELb0ELb1EEENS1_36VarlenDynamicPersistentTileSchedulerILi192ELi160ELi384ELi128ELb0ELb0ELb1ELb1ELb1ELb1EEEEEEEEEvNT_6ParamsE)
        /*0008*/ 	.word	0x00000004


	//----- nvinfo : EIATTR_FRAME_SIZE
	.align		4
.L_12:
        /*000c*/ 	.byte	0x04, 0x11
        /*000e*/ 	.short	(.L_14 - .L_13)
	.align		4
.L_13:
        /*0010*/ 	.word	index@(_ZN7cutlass13device_kernelIN5flash11enable_sm90INS1_16FlashAttnFwdSm90INS1_25CollectiveMainloopFwdSm90ILi2EN4cute5tupleIJNS5_1CILi1EEES8_S8_EEENS6_IJNS7_ILi192EEENS7_ILi160EEENS7_ILi64EEEEEELi64ENS_12float_e4m3_tEfNS_4arch4Sm90ELb1ELb0ELb1ELb1ELb0ELb1ELb0ELb1ELb1ELb0ELb0ELb0EEENS1_21CollectiveEpilogueFwdINS6_IJSA_SC_SB_EEES9_NS_10bfloat16_tESG_Li384ELb1ELb0ELb0ELb1EEENS1_36VarlenDynamicPersistentTileSchedulerILi192ELi160ELi384ELi128ELb0ELb0ELb1ELb1ELb1ELb1EEEEEEEEEvNT_6ParamsE)
        /*0014*/ 	.word	0x00000000


	//----- nvinfo : EIATTR_REGCOUNT
	.align		4
.L_14:
        /*0018*/ 	.byte	0x04, 0x2f
        /*001a*/ 	.short	(.L_16 - .L_15)
	.align		4
.L_15:
        /*001c*/ 	.word	index@(_ZN7cutlass13device_kernelIN5flash11enable_sm90INS1_16FlashAttnFwdSm90INS1_25CollectiveMainloopFwdSm90ILi2EN4cute5tupleIJNS5_1CILi1EEES8_S8_EEENS6_IJNS7_ILi192EEENS7_ILi160EEENS7_ILi64EEEEEELi64ENS_12float_e4m3_tEfNS_4arch4Sm90ELb1ELb0ELb1ELb1ELb0ELb0ELb0ELb1ELb1ELb0ELb0ELb0EEENS1_21CollectiveEpilogueFwdINS6_IJSA_SC_SB_EEES9_NS_10bfloat16_tESG_Li384ELb1ELb0ELb0ELb1EEENS1_36VarlenDynamicPersistentTileSchedulerILi192ELi160ELi384ELi128ELb0ELb0ELb1ELb1ELb1ELb1EEEEEEEEEvNT_6ParamsE)
        /*0020*/ 	.word	0x00000004


	//----- nvinfo : EIATTR_FRAME_SIZE
	.align		4
.L_16:
        /*0024*/ 	.byte	0x04, 0x11
        /*0026*/ 	.short	(.L_18 - .L_17)
	.align		4
.L_17:
        /*0028*/ 	.word	index@(_ZN7cutlass13device_kernelIN5flash11enable_sm90INS1_16FlashAttnFwdSm90INS1_25CollectiveMainloopFwdSm90ILi2EN4cute5tupleIJNS5_1CILi1EEES8_S8_EEENS6_IJNS7_ILi192EEENS7_ILi160EEENS7_ILi64EEEEEELi64ENS_12float_e4m3_tEfNS_4arch4Sm90ELb1ELb0ELb1ELb1ELb0ELb0ELb0ELb1ELb1ELb0ELb0ELb0EEENS1_21CollectiveEpilogueFwdINS6_IJSA_SC_SB_EEES9_NS_10bfloat16_tESG_Li384ELb1ELb0ELb0ELb1EEENS1_36VarlenDynamicPersistentTileSchedulerILi192ELi160ELi384ELi128ELb0ELb0ELb1ELb1ELb1ELb1EEEEEEEEEvNT_6ParamsE)
        /*002c*/ 	.word	0x00000000


	//----- nvinfo : EIATTR_REGCOUNT
	.align		4
.L_18:
        /*0030*/ 	.byte	0x04, 0x2f
        /*0032*/ 	.short	(.L_20 - .L_19)
	.align		4
.L_19:
        /*0034*/ 	.word	index@(_ZN7cutlass13device_kernelIN5flash11enable_sm90INS1_16FlashAttnFwdSm90INS1_25CollectiveMainloopFwdSm90ILi2EN4cute5tupleIJNS5_1CILi1EEES8_S8_EEENS6_IJNS7_ILi192EEENS7_ILi160EEENS7_ILi64EEEEEELi64ENS_12float_e4m3_tEfNS_4arch4Sm90ELb1ELb0ELb1ELb0ELb0ELb0ELb0ELb1ELb1ELb0ELb0ELb0EEENS1_21CollectiveEpilogueFwdINS6_IJSA_SC_SB_EEES9_NS_10bfloat16_tESG_Li384ELb0ELb0ELb0ELb1EEENS1_30DynamicPersistentTileSchedulerILi384ELi128ELb0ELb0ELb1EEEEEEEEEvNT_6ParamsE)
        /*0038*/ 	.word	0x00000004


	//----- nvinfo : EIATTR_FRAME_SIZE
	.align		4
.L_20:
        /*003c*/ 	.byte	0x04, 0x11
        /*003e*/ 	.short	(.L_22 - .L_21)
	.align		4
.L_21:
        /*0040*/ 	.word	index@(_ZN7cutlass13device_kernelIN5flash11enable_sm90INS1_16FlashAttnFwdSm90INS1_25CollectiveMainloopFwdSm90ILi2EN4cute5tupleIJNS5_1CILi1EEES8_S8_EEENS6_IJNS7_ILi192EEENS7_ILi160EEENS7_ILi64EEEEEELi64ENS_12float_e4m3_tEfNS_4arch4Sm90ELb1ELb0ELb1ELb0ELb0ELb0ELb0ELb1ELb1ELb0ELb0ELb0EEENS1_21CollectiveEpilogueFwdINS6_IJSA_SC_SB_EEES9_NS_10bfloat16_tESG_Li384ELb0ELb0ELb0ELb1EEENS1_30DynamicPersistentTileSchedulerILi384ELi128ELb0ELb0ELb1EEEEEEEEEvNT_6ParamsE)
        /*0044*/ 	.word	0x00000000


	//----- nvinfo : EIATTR_REGCOUNT
	.align		4
.L_22:
        /*0048*/ 	.byte	0x04, 0x2f
        /*004a*/ 	.short	(.L_24 - .L_23)
	.align		4
.L_23:
        /*004c*/ 	.word	index@(_ZN7cutlass13device_kernelIN5flash11enable_sm90INS1_16FlashAttnFwdSm90INS1_25CollectiveMainloopFwdSm90ILi2EN4cute5tupleIJNS5_1CILi1EEES8_S8_EEENS6_IJNS7_ILi192EEENS7_ILi160EEENS7_ILi64EEEEEELi64ENS_12float_e4m3_tEfNS_4arch4Sm90ELb0ELb1ELb1ELb1ELb0ELb1ELb0ELb1ELb1ELb0ELb0ELb0EEENS1_21CollectiveEpilogueFwdINS6_IJSA_SC_SB_EEES9_NS_10bfloat16_tESG_Li384ELb1ELb0ELb0ELb1EEENS1_36VarlenDynamicPersistentTileSchedulerILi192ELi160ELi384ELi128ELb0ELb0ELb1ELb1ELb0ELb1EEEEEEEEEvNT_6ParamsE)
        /*0050*/ 	.word	0x00000004


	//----- nvinfo : EIATTR_FRAME_SIZE
	.align		4
.L_24:
        /*0054*/ 	.byte	0x04, 0x11
        /*0056*/ 	.short	(.L_26 - .L_25)
	.align		4
.L_25:
        /*0058*/ 	.word	index@(_ZN7cutlass13device_kernelIN5flash11enable_sm90INS1_16FlashAttnFwdSm90INS1_25CollectiveMainloopFwdSm90ILi2EN4cute5tupleIJNS5_1CILi1EEES8_S8_EEENS6_IJNS7_ILi192EEENS7_ILi160EEENS7_ILi64EEEEEELi64ENS_12float_e4m3_tEfNS_4arch4Sm90ELb0ELb1ELb1ELb1ELb0ELb1ELb0ELb1ELb1ELb0ELb0ELb0EEENS1_21CollectiveEpilogueFwdINS6_IJSA_SC_SB_EEES9_NS_10bfloat16_tESG_Li384ELb1ELb0ELb0ELb1EEENS1_36VarlenDynamicPersistentTileSchedulerILi192ELi160ELi384ELi128ELb0ELb0ELb1ELb1ELb0ELb1EEEEEEEEEvNT_6ParamsE)
        /*005c*/ 	.word	0x00000000


	//----- nvinfo : EIATTR_REGCOUNT
	.align		4
.L_26:
        /*0060*/ 	.byte	0x04, 0x2f
        /*0062*/ 	.short	(.L_28 - .L_27)
	.align		4
.L_27:
        /*0064*/ 	.word	index@(_ZN7cutlass13device_kernelIN5flash11enable_sm90INS1_16FlashAttnFwdSm90INS1_25CollectiveMainloopFwdSm90ILi2EN4cute5tupleIJNS5_1CILi1EEES8_S8_EEENS6_IJNS7_ILi192EEENS7_ILi160EEENS7_ILi64EEEEEELi64ENS_12float_e4m3_tEfNS_4arch4Sm90ELb0ELb1ELb1ELb1ELb0ELb0ELb0ELb1ELb1ELb0ELb0ELb0EEENS1_21CollectiveEpilogueFwdINS6_IJSA_SC_SB_EEES9_NS_10bfloat16_tESG_Li384ELb1ELb0ELb0ELb1EEENS1_36VarlenDynamicPersistentTileSchedulerILi192ELi160ELi384ELi128ELb0ELb0ELb1ELb1ELb0ELb1EEEEEEEEEvNT_6ParamsE)
        /*0068*/ 	.word	0x00000004


	//----- nvinfo : EIATTR_FRAME_SIZE
	.align		4
.L_28:
        /*006c*/ 	.byte	0x04, 0x11
        /*006e*/ 	.short	(.L_30 - .L_29)
	.align		4
.L_29:
        /*0070*/ 	.word	index@(_ZN7cutlass13device_kernelIN5flash11enable_sm90INS1_16FlashAttnFwdSm90INS1_25CollectiveMainloopFwdSm90ILi2EN4cute5tupleIJNS5_1CILi1EEES8_S8_EEENS6_IJNS7_ILi192EEENS7_ILi160EEENS7_ILi64EEEEEELi64ENS_12float_e4m3_tEfNS_4arch4Sm90ELb0ELb1ELb1ELb1ELb0ELb0ELb0ELb1ELb1ELb0ELb0ELb0EEENS1_21CollectiveEpilogueFwdINS6_IJSA_SC_SB_EEES9_NS_10bfloat16_tESG_Li384ELb1ELb0ELb0ELb1EEENS1_36VarlenDynamicPersistentTileSchedulerILi192ELi160ELi384ELi128ELb0ELb0ELb1ELb1ELb0ELb1EEEEEEEEEvNT_6ParamsE)
        /*0074*/ 	.word	0x00000000


	//----- nvinfo : EIATTR_REGCOUNT
	.align		4
.L_30:
        /*0078*/ 	.byte	0x04, 0x2f
        /*007a*/ 	.short	(.L_32 - .L_31)
	.align		4
.L_31:
        /*007c*/ 	.word	index@(_ZN7cutlass13device_kernelIN5flash11enable_sm90INS1_16FlashAttnFwdSm90INS1_25CollectiveMainloopFwdSm90ILi2EN4cute5tupleIJNS5_1CILi1EEES8_S8_EEENS6_IJNS7_ILi192EEENS7_ILi160EEENS7_ILi64EEEEEELi64ENS_12float_e4m3_tEfNS_4arch4Sm90ELb0ELb1ELb1ELb0ELb0ELb0ELb0ELb1ELb1ELb0ELb0ELb0EEENS1_21CollectiveEpilogueFwdINS6_IJSA_SC_SB_EEES9_NS_10bfloat16_tESG_Li384ELb0ELb0ELb0ELb1EEENS1_30DynamicPersistentTileSchedulerILi384ELi128ELb0ELb0ELb1EEEEEEEEEvNT_6ParamsE)
        /*0080*/ 	.word	0x00000004


	//----- nvinfo : EIATTR_FRAME_SIZE
	.align		4
.L_32:
        /*0084*/ 	.byte	0x04, 0x11
        /*0086*/ 	.short	(.L_34 - .L_33)
	.align		4
.L_33:
        /*0088*/ 	.word	index@(_ZN7cutlass13device_kernelIN5flash11enable_sm90INS1_16FlashAttnFwdSm90INS1_25CollectiveMainloopFwdSm90ILi2EN4cute5tupleIJNS5_1CILi1EEES8_S8_EEENS6_IJNS7_ILi192EEENS7_ILi160EEENS7_ILi64EEEEEELi64ENS_12float_e4m3_tEfNS_4arch4Sm90ELb0ELb1ELb1ELb0ELb0ELb0ELb0ELb1ELb1ELb0ELb0ELb0EEENS1_21CollectiveEpilogueFwdINS6_IJSA_SC_SB_EEES9_NS_10bfloat16_tESG_Li384ELb0ELb0ELb0ELb1EEENS1_30DynamicPersistentTileSchedulerILi384ELi128ELb0ELb0ELb1EEEEEEEEEvNT_6ParamsE)
        /*008c*/ 	.word	0x00000000


	//----- nvinfo : EIATTR_REGCOUNT
	.align		4
.L_34:
        /*0090*/ 	.byte	0x04, 0x2f
        /*0092*/ 	.short	(.L_36 - .L_35)
	.align		4
.L_35:
        /*0094*/ 	.word	index@(_ZN7cutlass13device_kernelIN5flash11enable_sm90INS1_16FlashAttnFwdSm90INS1_25CollectiveMainloopFwdSm90ILi2EN4cute5tupleIJNS5_1CILi1EEES8_S8_EEENS6_IJNS7_ILi192EEENS7_ILi160EEENS7_ILi64EEEEEELi64ENS_12float_e4m3_tEfNS_4arch4Sm90ELb0ELb0ELb1ELb1ELb0ELb1ELb0ELb1ELb1ELb0ELb0ELb0EEENS1_21CollectiveEpilogueFwdINS6_IJSA_SC_SB_EEES9_NS_10bfloat16_tESG_Li384ELb1ELb0ELb0ELb1EEENS1_36VarlenDynamicPersistentTileSchedulerILi192ELi160ELi384ELi128ELb0ELb0ELb1ELb0ELb1ELb1EEEEEEEEEvNT_6ParamsE)
        /*0098*/ 	.word	0x00000004


	//----- nvinfo : EIATTR_FRAME_SIZE
	.align		4
.L_36:
        /*009c*/ 	.byte	0x04, 0x11
        /*009e*/ 	.short	(.L_38 - .L_37)
	.align		4
.L_37:
        /*00a0*/ 	.word	index@(_ZN7cutlass13device_kernelIN5flash11enable_sm90INS1_16FlashAttnFwdSm90INS1_25CollectiveMainloopFwdSm90ILi2EN4cute5tupleIJNS5_1CILi1EEES8_S8_EEENS6_IJNS7_ILi192EEENS7_ILi160EEENS7_ILi64EEEEEELi64ENS_12float_e4m3_tEfNS_4arch4Sm90ELb0ELb0ELb1ELb1ELb0ELb1ELb0ELb1ELb1ELb0ELb0ELb0EEENS1_21CollectiveEpilogueFwdINS6_IJSA_SC_SB_EEES9_NS_10bfloat16_tESG_Li384ELb1ELb0ELb0ELb1EEENS1_36VarlenDynamicPersistentTileSchedulerILi192ELi160ELi384ELi128ELb0ELb0ELb1ELb0ELb1ELb1EEEEEEEEEvNT_6ParamsE)
        /*00a4*/ 	.word	0x00000000


	//----- nvinfo : EIATTR_REGCOUNT
	.align		4
.L_38:
        /*00a8*/ 	.byte	0x04, 0x2f
        /*00aa*/ 	.short	(.L_40 - .L_39)
	.align		4
.L_39:
        /*00ac*/ 	.word	index@(_ZN7cutlass13device_kernelIN5flash11enable_sm90INS1_16FlashAttnFwdSm90INS1_25CollectiveMainloopFwdSm90ILi2EN4cute5tupleIJNS5_1CILi1EEES8_S8_EEENS6_IJNS7_ILi192EEENS7_ILi160EEENS7_ILi64EEEEEELi64ENS_12float_e4m3_tEfNS_4arch4Sm90ELb0ELb0ELb1ELb1ELb0ELb0ELb0ELb1ELb1ELb0ELb0ELb0EEENS1_21CollectiveEpilogueFwdINS6_IJSA_SC_SB_EEES9_NS_10bfloat16_tESG_Li384ELb1ELb0ELb0ELb1EEENS1_36VarlenDynamicPersistentTileSchedulerILi192ELi160ELi384ELi128ELb0ELb0ELb1ELb0ELb1ELb1EEEEEEEEEvNT_6ParamsE)
        /*00b0*/ 	.word	0x00000004


	//----- nvinfo : EIATTR_FRAME_SIZE
	.align		4
.L_40:
        /*00b4*/ 	.byte	0x04, 0x11
        /*00b6*/ 	.short	(.L_42 - .L_41)
	.align		4
.L_41:
        /*00b8*/ 	.word	index@(_ZN7cutlass13device_kernelIN5flash11enable_sm90INS1_16FlashAttnFwdSm90INS1_25CollectiveMainloopFwdSm90ILi2EN4cute5tupleIJNS5_1CILi1EEES8_S8_EEENS6_IJNS7_ILi192EEENS7_ILi160EEENS7_ILi64EEEEEELi64ENS_12float_e4m3_tEfNS_4arch4Sm90ELb0ELb0ELb1ELb1ELb0ELb0ELb0ELb1ELb1ELb0ELb0ELb0EEENS1_21CollectiveEpilogueFwdINS6_IJSA_SC_SB_EEES9_NS_10bfloat16_tESG_Li384ELb1ELb0ELb0ELb1EEENS1_36VarlenDynamicPersistentTileSchedulerILi192ELi160ELi384ELi128ELb0ELb0ELb1ELb0ELb1ELb1EEEEEEEEEvNT_6ParamsE)
        /*00bc*/ 	.word	0x00000000


	//----- nvinfo : EIATTR_REGCOUNT
	.align		4
.L_42:
        /*00c0*/ 	.byte	0x04, 0x2f
        /*00c2*/ 	.short	(.L_44 - .L_43)
	.align		4
.L_43:
        /*00c4*/ 	.word	index@(_ZN7cutlass13device_kernelIN5flash11enable_sm90INS1_16FlashAttnFwdSm90INS1_25CollectiveMainloopFwdSm90ILi2EN4cute5tupleIJNS5_1CILi1EEES8_S8_EEENS6_IJNS7_ILi192EEENS7_ILi160EEENS7_ILi64EEEEEELi64ENS_12float_e4m3_tEfNS_4arch4Sm90ELb0ELb0ELb1ELb0ELb0ELb0ELb0ELb1ELb1ELb0ELb0ELb0EEENS1_21CollectiveEpilogueFwdINS6_IJSA_SC_SB_EEES9_NS_10bfloat16_tESG_Li384ELb0ELb0ELb0ELb1EEENS1_29StaticPersistentTileSchedulerILb0EEEEEEEEEvNT_6ParamsE)
        /*00c8*/ 	.word	0x00000004


	//----- nvinfo : EIATTR_FRAME_SIZE
	.align		4
.L_44:
        /*00cc*/ 	.byte	0x04, 0x11
        /*00ce*/ 	.short	(.L_46 - .L_45)
	.align		4
.L_45:
        /*00d0*/ 	.word	index@(_ZN7cutlass13device_kernelIN5flash11enable_sm90INS1_16FlashAttnFwdSm90INS1_25CollectiveMainloopFwdSm90ILi2EN4cute5tupleIJNS5_1CILi1EEES8_S8_EEENS6_IJNS7_ILi192EEENS7_ILi160EEENS7_ILi64EEEEEELi64ENS_12float_e4m3_tEfNS_4arch4Sm90ELb0ELb0ELb1ELb0ELb0ELb0ELb0ELb1ELb1ELb0ELb0ELb0EEENS1_21CollectiveEpilogueFwdINS6_IJSA_SC_SB_EEES9_NS_10bfloat16_tESG_Li384ELb0ELb0ELb0ELb1EEENS1_29StaticPersistentTileSchedulerILb0EEEEEEEEEvNT_6ParamsE)
        /*00d4*/ 	.word	0x00000000


	//----- nvinfo : EIATTR_MIN_STACK_SIZE
	.align		4
.L_46:
        /*00d8*/ 	.byte	0x04, 0x12
        /*00da*/ 	.short	(.L_48 - .L_47)
	.align		4
.L_47:
        /*00dc*/ 	.word	index@(_ZN7cutlass13device_kernelIN5flash11enable_sm90INS1_16FlashAttnFwdSm90INS1_25CollectiveMainloopFwdSm90ILi2EN4cute5tupleIJNS5_1CILi1EEES8_S8_EEENS6_IJNS7_ILi192EEENS7_ILi160EEENS7_ILi64EEEEEELi64ENS_12float_e4m3_tEfNS_4arch4Sm90ELb0ELb0ELb1ELb0ELb0ELb0ELb0ELb1ELb1ELb0ELb0ELb0EEENS1_21CollectiveEpilogueFwdINS6_IJSA_SC_SB_EEES9_NS_10bfloat16_tESG_Li384ELb0ELb0ELb0ELb1EEENS1_29StaticPersistentTileSchedulerILb0EEEEEEEEEvNT_6ParamsE)
        /*00e0*/ 	.word	0x00000000


	//----- nvinfo : EIATTR_MIN_STACK_SIZE
	.align		4
.L_48:
        /*00e4*/ 	.byte	0x04, 0x12
        /*00e6*/ 	.short	(.L_50 - .L_49)
	.align		4
.L_49:
        /*00e8*/ 	.word	index@(_ZN7cutlass13device_kernelIN5flash11enable_sm90INS1_16FlashAttnFwdSm90INS1_25CollectiveMainloopFwdSm90ILi2EN4cute5tupleIJNS5_1CILi1EEES8_S8_EEENS6_IJNS7_ILi192EEENS7_ILi160EEENS7_ILi64EEEEEELi64ENS_12float_e4m3_tEfNS_4arch4Sm90ELb0ELb0ELb1ELb1ELb0ELb0ELb0ELb1ELb1ELb0ELb0ELb0EEENS1_21CollectiveEpilogueFwdINS6_IJSA_SC_SB_EEES9_NS_10bfloat16_tESG_Li384ELb1ELb0ELb0ELb1EEENS1_36VarlenDynamicPersistentTileSchedulerILi192ELi160ELi384ELi128ELb0ELb0ELb1ELb0ELb1ELb1EEEEEEEEEvNT_6ParamsE)
        /*00ec*/ 	.word	0x00000000


	//----- nvinfo : EIATTR_MIN_STACK_SIZE
	.align		4
.L_50:
        /*00f0*/ 	.byte	0x04, 0x12
        /*00f2*/ 	.short	(.L_52 - .L_51)
	.align		4
.L_51:
        /*00f4*/ 	.word	index@(_ZN7cutlass13device_kernelIN5flash11enable_sm90INS1_16FlashAttnFwdSm90INS1_25CollectiveMainloopFwdSm90ILi2EN4cute5tupleIJNS5_1CILi1EEES8_S8_EEENS6_IJNS7_ILi192EEENS7_ILi160EEENS7_ILi64EEEEEELi64ENS_12float_e4m3_tEfNS_4arch4Sm90ELb0ELb0ELb1ELb1ELb0ELb1ELb0ELb1ELb1ELb0ELb0ELb0EEENS1_21CollectiveEpilogueFwdINS6_IJSA_SC_SB_EEES9_NS_10bfloat16_tESG_Li384ELb1ELb0ELb0ELb1EEENS1_36VarlenDynamicPersistentTileSchedulerILi192ELi160ELi384ELi128ELb0ELb0ELb1ELb0ELb1ELb1EEEEEEEEEvNT_6ParamsE)
        /*00f8*/ 	.word	0x00000000


	//----- nvinfo : EIATTR_MIN_STACK_SIZE
	.align		4
.L_52:
        /*00fc*/ 	.byte	0x04, 0x12
        /*00fe*/ 	.short	(.L_54 - .L_53)
	.align		4
.L_53:
        /*0100*/ 	.word	index@(_ZN7cutlass13device_kernelIN5flash11enable_sm90INS1_16FlashAttnFwdSm90INS1_25CollectiveMainloopFwdSm90ILi2EN4cute5tupleIJNS5_1CILi1EEES8_S8_EEENS6_IJNS7_ILi192EEENS7_ILi160EEENS7_ILi64EEEEEELi64ENS_12float_e4m3_tEfNS_4arch4Sm90ELb0ELb1ELb1ELb0ELb0ELb0ELb0ELb1ELb1ELb0ELb0ELb0EEENS1_21CollectiveEpilogueFwdINS6_IJSA_SC_SB_EEES9_NS_10bfloat16_tESG_Li384ELb0ELb0ELb0ELb1EEENS1_30DynamicPersistentTileSchedulerILi384ELi128ELb0ELb0ELb1EEEEEEEEEvNT_6ParamsE)
        /*0104*/ 	.word	0x00000000


	//----- nvinfo : EIATTR_MIN_STACK_SIZE
	.align		4
.L_54:
        /*0108*/ 	.byte	0x04, 0x12
        /*010a*/ 	.short	(.L_56 - .L_55)
	.align		4
.L_55:
        /*010c*/ 	.word	index@(_ZN7cutlass13device_kernelIN5flash11enable_sm90INS1_16FlashAttnFwdSm90INS1_25CollectiveMainloopFwdSm90ILi2EN4cute5tupleIJNS5_1CILi1EEES8_S8_EEENS6_IJNS7_ILi192EEENS7_ILi160EEENS7_ILi64EEEEEELi64ENS_12float_e4m3_tEfNS_4arch4Sm90ELb0ELb1ELb1ELb1ELb0ELb0ELb0ELb1ELb1ELb0ELb0ELb0EEENS1_21CollectiveEpilogueFwdINS6_IJSA_SC_SB_EEES9_NS_10bfloat16_tESG_Li384ELb1ELb0ELb0ELb1EEENS1_36VarlenDynamicPersistentTileSchedulerILi192ELi160ELi384ELi128ELb0ELb0ELb1ELb1ELb0ELb1EEEEEEEEEvNT_6ParamsE)
        /*0110*/ 	.word	0x00000000


	//----- nvinfo : EIATTR_MIN_STACK_SIZE
	.align		4
.L_56:
        /*0114*/ 	.byte	0x04, 0x12
        /*0116*/ 	.short	(.L_58 - .L_57)
	.align		4
.L_57:
        /*0118*/ 	.word	index@(_ZN7cutlass13device_kernelIN5flash11enable_sm90INS1_16FlashAttnFwdSm90INS1_25CollectiveMainloopFwdSm90ILi2EN4cute5tupleIJNS5_1CILi1EEES8_S8_EEENS6_IJNS7_ILi192EEENS7_ILi160EEENS7_ILi64EEEEEELi64ENS_12float_e4m3_tEfNS_4arch4Sm90ELb0ELb1ELb1ELb1ELb0ELb1ELb0ELb1ELb1ELb0ELb0ELb0EEENS1_21CollectiveEpilogueFwdINS6_IJSA_SC_SB_EEES9_NS_10bfloat16_tESG_Li384ELb1ELb0ELb0ELb1EEENS1_36VarlenDynamicPersistentTileSchedulerILi192ELi160ELi384ELi128ELb0ELb0ELb1ELb1ELb0ELb1EEEEEEEEEvNT_6ParamsE)
        /*011c*/ 	.word	0x00000000


	//----- nvinfo : EIATTR_MIN_STACK_SIZE
	.align		4
.L_58:
        /*0120*/ 	.byte	0x04, 0x12
        /*0122*/ 	.short	(.L_60 - .L_59)
	.align		4
.L_59:
        /*0124*/ 	.word	index@(_ZN7cutlass13device_kernelIN5flash11enable_sm90INS1_16FlashAttnFwdSm90INS1_25CollectiveMainloopFwdSm90ILi2EN4cute5tupleIJNS5_1CILi1EEES8_S8_EEENS6_IJNS7_ILi192EEENS7_ILi160EEENS7_ILi64EEEEEELi64ENS_12float_e4m3_tEfNS_4arch4Sm90ELb1ELb0ELb1ELb0ELb0ELb0ELb0ELb1ELb1ELb0ELb0ELb0EEENS1_21CollectiveEpilogueFwdINS6_IJSA_SC_SB_EEES9_NS_10bfloat16_tESG_Li384ELb0ELb0ELb0ELb1EEENS1_30DynamicPersistentTileSchedulerILi384ELi128ELb0ELb0ELb1EEEEEEEEEvNT_6ParamsE)
        /*0128*/ 	.word	0x00000000


	//----- nvinfo : EIATTR_MIN_STACK_SIZE
	.align		4
.L_60:
        /*012c*/ 	.byte	0x04, 0x12
        /*012e*/ 	.short	(.L_62 - .L_61)
	.align		4
.L_61:
        /*0130*/ 	.word	index@(_ZN7cutlass13device_kernelIN5flash11enable_sm90INS1_16FlashAttnFwdSm90INS1_25CollectiveMainloopFwdSm90ILi2EN4cute5tupleIJNS5_1CILi1EEES8_S8_EEENS6_IJNS7_ILi192EEENS7_ILi160EEENS7_ILi64EEEEEELi64ENS_12float_e4m3_tEfNS_4arch4Sm90ELb1ELb0ELb1ELb1ELb0ELb0ELb0ELb1ELb1ELb0ELb0ELb0EEENS1_21CollectiveEpilogueFwdINS6_IJSA_SC_SB_EEES9_NS_10bfloat16_tESG_Li384ELb1ELb0ELb0ELb1EEENS1_36VarlenDynamicPersistentTileSchedulerILi192ELi160ELi384ELi128ELb0ELb0ELb1ELb1ELb1ELb1EEEEEEEEEvNT_6ParamsE)
        /*0134*/ 	.word	0x00000000


	//----- nvinfo : EIATTR_MIN_STACK_SIZE
	.align		4
.L_62:
        /*0138*/ 	.byte	0x04, 0x12
        /*013a*/ 	.short	(.L_64 - .L_63)
	.align		4
.L_63:
        /*013c*/ 	.word	index@(_ZN7cutlass13device_kernelIN5flash11enable_sm90INS1_16FlashAttnFwdSm90INS1_25CollectiveMainloopFwdSm90ILi2EN4cute5tupleIJNS5_1CILi1EEES8_S8_EEENS6_IJNS7_ILi192EEENS7_ILi160EEENS7_ILi64EEEEEELi64ENS_12float_e4m3_tEfNS_4arch4Sm90ELb1ELb0ELb1ELb1ELb0ELb1ELb0ELb1ELb1ELb0ELb0ELb0EEENS1_21CollectiveEpilogueFwdINS6_IJSA_SC_SB_EEES9_NS_10bfloat16_tESG_Li384ELb1ELb0ELb0ELb1EEENS1_36VarlenDynamicPersistentTileSchedulerILi192ELi160ELi384ELi128ELb0ELb0ELb1ELb1ELb1ELb1EEEEEEEEEvNT_6ParamsE)
        /*0140*/ 	.word	0x00000000
.L_64:


//--------------------- .nv.compat                --------------------------
	.section	.nv.compat,"",@"SHT_CUDA_COMPAT_INFO"
	.align	4
        /*0000*/ 	.byte	0x02, 0x09, 0x01, 0x00, 0x02, 0x02, 0x01, 0x00, 0x02, 0x05, 0x05, 0x00, 0x03, 0x07, 0x01, 0x01
        /*0010*/ 	.byte	0x02, 0x03, 0x00, 0x00, 0x02, 0x06, 0x01, 0x00, 0x04, 0x0b, 0x08, 0x00, 0x09, 0x00, 0x00, 0x00
        /*0020*/ 	.byte	0x00, 0x00, 0x00, 0x00


//--------------------- .nv.info._ZN7cutlass13device_kernelIN5flash11enable_sm90INS1_16FlashAttnFwdSm90INS1_25CollectiveMainloopFwdSm90ILi2EN4cute5tupleIJNS5_1CILi1EEES8_S8_EEENS6_IJNS7_ILi192EEENS7_ILi160EEENS7_ILi64EEEEEELi64ENS_12float_e4m3_tEfNS_4arch4Sm90ELb0ELb0ELb1ELb0ELb0ELb0ELb0ELb1ELb1ELb0ELb0ELb0EEENS1_21CollectiveEpilogueFwdINS6_IJSA_SC_SB_EEES9_NS_10bfloat16_tESG_Li384ELb0ELb0ELb0ELb1EEENS1_29StaticPersistentTileSchedulerILb0EEEEEEEEEvNT_6ParamsE --------------------------
	.section	.nv.info._ZN7cutlass13device_kernelIN5flash11enable_sm90INS1_16FlashAttnFwdSm90INS1_25CollectiveMainloopFwdSm90ILi2EN4cute5tupleIJNS5_1CILi1EEES8_S8_EEENS6_IJNS7_ILi192EEENS7_ILi160EEENS7_ILi64EEEEEELi64ENS_12float_e4m3_tEfNS_4arch4Sm90ELb0ELb0ELb1ELb0ELb0ELb0ELb0ELb1ELb1ELb0ELb0ELb0EEENS1_21CollectiveEpilogueFwdINS6_IJSA_SC_SB_EEES9_NS_10bfloat16_tESG_Li384ELb0ELb0ELb0ELb1EEENS1_29StaticPersistentTileSchedulerILb0EEEEEEEEEvNT_6ParamsE,"",@"SHT_CUDA_INFO"
	.sectionflags	@""
	.align	4


	//----- nvinfo : EIATTR_CUDA_API_VERSION
	.align		4
        /*0000*/ 	.byte	0x04, 0x37
        /*0002*/ 	.short	(.L_66 - .L_65)
.L_65:
        /*0004*/ 	.word	0x00000082


	//----- nvinfo : EIATTR_KPARAM_INFO
	.align		4
.L_66:
        /*0008*/ 	.byte	0x04, 0x17
        /*000a*/ 	.short	(.L_68 - .L_67)
.L_67:
        /*000c*/ 	.word	0x00000000
        /*0010*/ 	.short	0x0000
        /*0012*/ 	.short	0x0000
        /*0014*/ 	.byte	0x00, 0xf0, 0x01, 0x2e


	//----- nvinfo : EIATTR_SPARSE_MMA_MASK
	.align		4
.L_68:
        /*0018*/ 	.byte	0x03, 0x50
        /*001a*/ 	.short	0x0000


	//----- nvinfo : EIATTR_MAXREG_COUNT
	.align		4
        /*001c*/ 	.byte	0x03, 0x1b
        /*001e*/ 	.short	0x0080


	//----- nvinfo : EIATTR_MERCURY_ISA_VERSION
	.align		4
        /*0020*/ 	.byte	0x03, 0x5f
        /*0022*/ 	.short	0x0101


	//----- nvinfo : EIATTR_VRC_CTA_INIT_COUNT
	.align		4
        /*0024*/ 	.byte	0x02, 0x4a
	.zero		1
	.zero		1


	//----- nvinfo : EIATTR_EXIT_INSTR_OFFSETS
	.align		4
        /*0028*/ 	.byte	0x04, 0x1c
        /*002a*/ 	.short	(.L_70 - .L_69)


	//   ....[0]....
.L_69:
        /*002c*/ 	.word	0x00000010


	//----- nvinfo : EIATTR_MAX_THREADS
	.align		4
.L_70:
        /*0030*/ 	.byte	0x04, 0x05
        /*0032*/ 	.short	(.L_72 - .L_71)
.L_71:
        /*0034*/ 	.word	0x00000200
        /*0038*/ 	.word	0x00000001
        /*003c*/ 	.word	0x00000001


	//----- nvinfo : EIATTR_CBANK_PARAM_SIZE
	.align		4
.L_72:
        /*0040*/ 	.byte	0x03, 0x19
        /*0042*/ 	.short	0x0b80


	//----- nvinfo : EIATTR_PARAM_CBANK
	.align		4
        /*0044*/ 	.byte	0x04, 0x0a
        /*0046*/ 	.short	(.L_74 - .L_73)
	.align		4
.L_73:
        /*0048*/ 	.word	index@(.nv.constant0._ZN7cutlass13device_kernelIN5flash11enable_sm90INS1_16FlashAttnFwdSm90INS1_25CollectiveMainloopFwdSm90ILi2EN4cute5tupleIJNS5_1CILi1EEES8_S8_EEENS6_IJNS7_ILi192EEENS7_ILi160EEENS7_ILi64EEEEEELi64ENS_12float_e4m3_tEfNS_4arch4Sm90ELb0ELb0ELb1ELb0ELb0ELb0ELb0ELb1ELb1ELb0ELb0ELb0EEENS1_21CollectiveEpilogueFwdINS6_IJSA_SC_SB_EEES9_NS_10bfloat16_tESG_Li384ELb0ELb0ELb0ELb1EEENS1_29StaticPersistentTileSchedulerILb0EEEEEEEEEvNT_6ParamsE)
        /*004c*/ 	.short	0x0380
        /*004e*/ 	.short	0x0b80


	//----- nvinfo : EIATTR_SW_WAR
	.align		4
.L_74:
        /*0050*/ 	.byte	0x04, 0x36
        /*0052*/ 	.short	(.L_76 - .L_75)
.L_75:
        /*0054*/ 	.word	0x00000008
.L_76:


//--------------------- .nv.info._ZN7cutlass13device_kernelIN5flash11enable_sm90INS1_16FlashAttnFwdSm90INS1_25CollectiveMainloopFwdSm90ILi2EN4cute5tupleIJNS5_1CILi1EEES8_S8_EEENS6_IJNS7_ILi192EEENS7_ILi160EEENS7_ILi64EEEEEELi64ENS_12float_e4m3_tEfNS_4arch4Sm90ELb0ELb0ELb1ELb1ELb0ELb0ELb0ELb1ELb1ELb0ELb0ELb0EEENS1_21CollectiveEpilogueFwdINS6_IJSA_SC_SB_EEES9_NS_10bfloat16_tESG_Li384ELb1ELb0ELb0ELb1EEENS1_36VarlenDynamicPersistentTileSchedulerILi192ELi160ELi384ELi128ELb0ELb0ELb1ELb0ELb1ELb1EEEEEEEEEvNT_6ParamsE --------------------------
	.section	.nv.info._ZN7cutlass13device_kernelIN5flash11enable_sm90INS1_16FlashAttnFwdSm90INS1_25CollectiveMainloopFwdSm90ILi2EN4cute5tupleIJNS5_1CILi1EEES8_S8_EEENS6_IJNS7_ILi192EEENS7_ILi160EEENS7_ILi64EEEEEELi64ENS_12float_e4m3_tEfNS_4arch4Sm90ELb0ELb0ELb1ELb1ELb0ELb0ELb0ELb1ELb1ELb0ELb0ELb0EEENS1_21CollectiveEpilogueFwdINS6_IJSA_SC_SB_EEES9_NS_10bfloat16_tESG_Li384ELb1ELb0ELb0ELb1EEENS1_36VarlenDynamicPersistentTileSchedulerILi192ELi160ELi384ELi128ELb0ELb0ELb1ELb0ELb1ELb1EEEEEEEEEvNT_6ParamsE,"",@"SHT_CUDA_INFO"
	.sectionflags	@""
	.align	4


	//----- nvinfo : EIATTR_CUDA_API_VERSION
	.align		4
        /*0000*/ 	.byte	0x04, 0x37
        /*0002*/ 	.short	(.L_78 - .L_77)
.L_77:
        /*0004*/ 	.word	0x00000082


	//----- nvinfo : EIATTR_KPARAM_INFO
	.align		4
.L_78:
        /*0008*/ 	.byte	0x04, 0x17
        /*000a*/ 	.short	(.L_80 - .L_79)
.L_79:
        /*000c*/ 	.word	0x00000000
        /*0010*/ 	.short	0x0000
        /*0012*/ 	.short	0x0000
        /*0014*/ 	.byte	0x00, 0xf0, 0x01, 0x28


	//----- nvinfo : EIATTR_SPARSE_MMA_MASK
	.align		4
.L_80:
        /*0018*/ 	.byte	0x03, 0x50
        /*001a*/ 	.short	0x0000


	//----- nvinfo : EIATTR_MAXREG_COUNT
	.align		4
        /*001c*/ 	.byte	0x03, 0x1b
        /*001e*/ 	.short	0x0080


	//----- nvinfo : EIATTR_MERCURY_ISA_VERSION
	.align		4
        /*0020*/ 	.byte	0x03, 0x5f
        /*0022*/ 	.short	0x0101


	//----- nvinfo : EIATTR_VRC_CTA_INIT_COUNT
	.align		4
        /*0024*/ 	.byte	0x02, 0x4a
	.zero		1
	.zero		1


	//----- nvinfo : EIATTR_EXIT_INSTR_OFFSETS
	.align		4
        /*0028*/ 	.byte	0x04, 0x1c
        /*002a*/ 	.short	(.L_82 - .L_81)


	//   ....[0]....
.L_81:
        /*002c*/ 	.word	0x00000010


	//----- nvinfo : EIATTR_MAX_THREADS
	.align		4
.L_82:
        /*0030*/ 	.byte	0x04, 0x05
        /*0032*/ 	.short	(.L_84 - .L_83)
.L_83:
        /*0034*/ 	.word	0x00000200
        /*0038*/ 	.word	0x00000001
        /*003c*/ 	.word	0x00000001


	//----- nvinfo : EIATTR_CBANK_PARAM_SIZE
	.align		4
.L_84:
        /*0040*/ 	.byte	0x03, 0x19
        /*0042*/ 	.short	0x0a00


	//----- nvinfo : EIATTR_PARAM_CBANK
	.align		4
        /*0044*/ 	.byte	0x04, 0x0a
        /*0046*/ 	.short	(.L_86 - .L_85)
	.align		4
.L_85:
        /*0048*/ 	.word	index@(.nv.constant0._ZN7cutlass13device_kernelIN5flash11enable_sm90INS1_16FlashAttnFwdSm90INS1_25CollectiveMainloopFwdSm90ILi2EN4cute5tupleIJNS5_1CILi1EEES8_S8_EEENS6_IJNS7_ILi192EEENS7_ILi160EEENS7_ILi64EEEEEELi64ENS_12float_e4m3_tEfNS_4arch4Sm90ELb0ELb0ELb1ELb1ELb0ELb0ELb0ELb1ELb1ELb0ELb0ELb0EEENS1_21CollectiveEpilogueFwdINS6_IJSA_SC_SB_EEES9_NS_10bfloat16_tESG_Li384ELb1ELb0ELb0ELb1EEENS1_36VarlenDynamicPersistentTileSchedulerILi192ELi160ELi384ELi128ELb0ELb0ELb1ELb0ELb1ELb1EEEEEEEEEvNT_6ParamsE)
        /*004c*/ 	.short	0x0380
        /*004e*/ 	.short	0x0a00


	//----- nvinfo : EIATTR_SW_WAR
	.align		4
.L_86:
        /*0050*/ 	.byte	0x04, 0x36
        /*0052*/ 	.short	(.L_88 - .L_87)
.L_87:
        /*0054*/ 	.word	0x00000008
.L_88:


//--------------------- .nv.info._ZN7cutlass13device_kernelIN5flash11enable_sm90INS1_16FlashAttnFwdSm90INS1_25CollectiveMainloopFwdSm90ILi2EN4cute5tupleIJNS5_1CILi1EEES8_S8_EEENS6_IJNS7_ILi192EEENS7_ILi160EEENS7_ILi64EEEEEELi64ENS_12float_e4m3_tEfNS_4arch4Sm90ELb0ELb0ELb1ELb1ELb0ELb1ELb0ELb1ELb1ELb0ELb0ELb0EEENS1_21CollectiveEpilogueFwdINS6_IJSA_SC_SB_EEES9_NS_10bfloat16_tESG_Li384ELb1ELb0ELb0ELb1EEENS1_36VarlenDynamicPersistentTileSchedulerILi192ELi160ELi384ELi128ELb0ELb0ELb1ELb0ELb1ELb1EEEEEEEEEvNT_6ParamsE --------------------------
	.section	.nv.info._ZN7cutlass13device_kernelIN5flash11enable_sm90INS1_16FlashAttnFwdSm90INS1_25CollectiveMainloopFwdSm90ILi2EN4cute5tupleIJNS5_1CILi1EEES8_S8_EEENS6_IJNS7_ILi192EEENS7_ILi160EEENS7_ILi64EEEEEELi64ENS_12float_e4m3_tEfNS_4arch4Sm90ELb0ELb0ELb1ELb1ELb0ELb1ELb0ELb1ELb1ELb0ELb0ELb0EEENS1_21CollectiveEpilogueFwdINS6_IJSA_SC_SB_EEES9_NS_10bfloat16_tESG_Li384ELb1ELb0ELb0ELb1EEENS1_36VarlenDynamicPersistentTileSchedulerILi192ELi160ELi384ELi128ELb0ELb0ELb1ELb0ELb1ELb1EEEEEEEEEvNT_6ParamsE,"",@"SHT_CUDA_INFO"
	.sectionflags	@""
	.align	4


	//----- nvinfo : EIATTR_CUDA_API_VERSION
	.align		4
        /*0000*/ 	.byte	0x04, 0x37
        /*0002*/ 	.short	(.L_90 - .L_89)
.L_89:
        /*0004*/ 	.word	0x00000082


	//----- nvinfo : EIATTR_KPARAM_INFO
	.align		4
.L_90:
        /*0008*/ 	.byte	0x04, 0x17
        /*000a*/ 	.short	(.L_92 - .L_91)
.L_91:
        /*000c*/ 	.word	0x00000000
        /*0010*/ 	.short	0x0000
        /*0012*/ 	.short	0x0000
        /*0014*/ 	.byte	0x00, 0xf0, 0x01, 0x28


	//----- nvinfo : EIATTR_SPARSE_MMA_MASK
	.align		4
.L_92:
        /*0018*/ 	.byte	0x03, 0x50
        /*001a*/ 	.short	0x0000


	//----- nvinfo : EIATTR_MAXREG_COUNT
	.align		4
        /*001c*/ 	.byte	0x03, 0x1b
        /*001e*/ 	.short	0x0080


	//----- nvinfo : EIATTR_MERCURY_ISA_VERSION
	.align		4
        /*0020*/ 	.byte	0x03, 0x5f
        /*0022*/ 	.short	0x0101


	//----- nvinfo : EIATTR_VRC_CTA_INIT_COUNT
	.align		4
        /*0024*/ 	.byte	0x02, 0x4a
	.zero		1
	.zero		1


	//----- nvinfo : EIATTR_EXIT_INSTR_OFFSETS
	.align		4
        /*0028*/ 	.byte	0x04, 0x1c
        /*002a*/ 	.short	(.L_94 - .L_93)


	//   ....[0]....
.L_93:
        /*002c*/ 	.word	0x00000010


	//----- nvinfo : EIATTR_MAX_THREADS
	.align		4
.L_94:
        /*0030*/ 	.byte	0x04, 0x05
        /*0032*/ 	.short	(.L_96 - .L_95)
.L_95:
        /*0034*/ 	.word	0x00000200
        /*0038*/ 	.word	0x00000001
        /*003c*/ 	.word	0x00000001


	//----- nvinfo : EIATTR_CBANK_PARAM_SIZE
	.align		4
.L_96:
        /*0040*/ 	.byte	0x03, 0x19
        /*0042*/ 	.short	0x0a00


	//----- nvinfo : EIATTR_PARAM_CBANK
	.align		4
        /*0044*/ 	.byte	0x04, 0x0a
        /*0046*/ 	.short	(.L_98 - .L_97)
	.align		4
.L_97:
        /*0048*/ 	.word	index@(.nv.constant0._ZN7cutlass13device_kernelIN5flash11enable_sm90INS1_16FlashAttnFwdSm90INS1_25CollectiveMainloopFwdSm90ILi2EN4cute5tupleIJNS5_1CILi1EEES8_S8_EEENS6_IJNS7_ILi192EEENS7_ILi160EEENS7_ILi64EEEEEELi64ENS_12float_e4m3_tEfNS_4arch4Sm90ELb0ELb0ELb1ELb1ELb0ELb1ELb0ELb1ELb1ELb0ELb0ELb0EEENS1_21CollectiveEpilogueFwdINS6_IJSA_SC_SB_EEES9_NS_10bfloat16_tESG_Li384ELb1ELb0ELb0ELb1EEENS1_36VarlenDynamicPersistentTileSchedulerILi192ELi160ELi384ELi128ELb0ELb0ELb1ELb0ELb1ELb1EEEEEEEEEvNT_6ParamsE)
        /*004c*/ 	.short	0x0380
        /*004e*/ 	.short	0x0a00


	//----- nvinfo : EIATTR_SW_WAR
	.align		4
.L_98:
        /*0050*/ 	.byte	0x04, 0x36
        /*0052*/ 	.short	(.L_100 - .L_99)
.L_99:
        /*0054*/ 	.word	0x00000008
.L_100:


//--------------------- .nv.info._ZN7cutlass13device_kernelIN5flash11enable_sm90INS1_16FlashAttnFwdSm90INS1_25CollectiveMainloopFwdSm90ILi2EN4cute5tupleIJNS5_1CILi1EEES8_S8_EEENS6_IJNS7_ILi192EEENS7_ILi160EEENS7_ILi64EEEEEELi64ENS_12float_e4m3_tEfNS_4arch4Sm90ELb0ELb1ELb1ELb0ELb0ELb0ELb0ELb1ELb1ELb0ELb0ELb0EEENS1_21CollectiveEpilogueFwdINS6_IJSA_SC_SB_EEES9_NS_10bfloat16_tESG_Li384ELb0ELb0ELb0ELb1EEENS1_30DynamicPersistentTileSchedulerILi384ELi128ELb0ELb0ELb1EEEEEEEEEvNT_6ParamsE --------------------------
	.section	.nv.info._ZN7cutlass13device_kernelIN5flash11enable_sm90INS1_16FlashAttnFwdSm90INS1_25CollectiveMainloopFwdSm90ILi2EN4cute5tupleIJNS5_1CILi1EEES8_S8_EEENS6_IJNS7_ILi192EEENS7_ILi160EEENS7_ILi64EEEEEELi64ENS_12float_e4m3_tEfNS_4arch4Sm90ELb0ELb1ELb1ELb0ELb0ELb0ELb0ELb1ELb1ELb0ELb0ELb0EEENS1_21CollectiveEpilogueFwdINS6_IJSA_SC_SB_EEES9_NS_10bfloat16_tESG_Li384ELb0ELb0ELb0ELb1EEENS1_30DynamicPersistentTileSchedulerILi384ELi128ELb0ELb0ELb1EEEEEEEEEvNT_6ParamsE,"",@"SHT_CUDA_INFO"
	.sectionflags	@""
	.align	4


	//----- nvinfo : EIATTR_CUDA_API_VERSION
	.align		4
        /*0000*/ 	.byte	0x04, 0x37
        /*0002*/ 	.short	(.L_102 - .L_101)
.L_101:
        /*0004*/ 	.word	0x00000082


	//----- nvinfo : EIATTR_KPARAM_INFO
	.align		4
.L_102:
        /*0008*/ 	.byte	0x04, 0x17
        /*000a*/ 	.short	(.L_104 - .L_103)
.L_103:
        /*000c*/ 	.word	0x00000000
        /*0010*/ 	.short	0x0000
        /*0012*/ 	.short	0x0000
        /*0014*/ 	.byte	0x00, 0xf0, 0x01, 0x2e


	//----- nvinfo : EIATTR_SPARSE_MMA_MASK
	.align		4
.L_104:
        /*0018*/ 	.byte	0x03, 0x50
        /*001a*/ 	.short	0x0000


	//----- nvinfo : EIATTR_MAXREG_COUNT
	.align		4
        /*001c*/ 	.byte	0x03, 0x1b
        /*001e*/ 	.short	0x0080


	//----- nvinfo : EIATTR_MERCURY_ISA_VERSION
	.align		4
        /*0020*/ 	.byte	0x03, 0x5f
        /*0022*/ 	.short	0x0101


	//----- nvinfo : EIATTR_VRC_CTA_INIT_COUNT
	.align		4
        /*0024*/ 	.byte	0x02, 0x4a
	.zero		1
	.zero		1


	//----- nvinfo : EIATTR_EXIT_INSTR_OFFSETS
	.align		4
        /*0028*/ 	.byte	0x04, 0x1c
        /*002a*/ 	.short	(.L_106 - .L_105)


	//   ....[0]....
.L_105:
        /*002c*/ 	.word	0x00000010


	//----- nvinfo : EIATTR_MAX_THREADS
	.align		4
.L_106:
        /*0030*/ 	.byte	0x04, 0x05
        /*0032*/ 	.short	(.L_108 - .L_107)
.L_107:
        /*0034*/ 	.word	0x00000200
        /*0038*/ 	.word	0x00000001
        /*003c*/ 	.word	0x00000001


	//----- nvinfo : EIATTR_CBANK_PARAM_SIZE
	.align		4
.L_108:
        /*0040*/ 	.byte	0x03, 0x19
        /*0042*/ 	.short	0x0b80


	//----- nvinfo : EIATTR_PARAM_CBANK
	.align		4
        /*0044*/ 	.byte	0x04, 0x0a
        /*0046*/ 	.short	(.L_110 - .L_109)
	.align		4
.L_109:
        /*0048*/ 	.word	index@(.nv.constant0._ZN7cutlass13device_kernelIN5flash11enable_sm90INS1_16FlashAttnFwdSm90INS1_25CollectiveMainloopFwdSm90ILi2EN4cute5tupleIJNS5_1CILi1EEES8_S8_EEENS6_IJNS7_ILi192EEENS7_ILi160EEENS7_ILi64EEEEEELi64ENS_12float_e4m3_tEfNS_4arch4Sm90ELb0ELb1ELb1ELb0ELb0ELb0ELb0ELb1ELb1ELb0ELb0ELb0EEENS1_21CollectiveEpilogueFwdINS6_IJSA_SC_SB_EEES9_NS_10bfloat16_tESG_Li384ELb0ELb0ELb0ELb1EEENS1_30DynamicPersistentTileSchedulerILi384ELi128ELb0ELb0ELb1EEEEEEEEEvNT_6ParamsE)
        /*004c*/ 	.short	0x0380
        /*004e*/ 	.short	0x0b80


	//----- nvinfo : EIATTR_SW_WAR
	.align		4
.L_110:
        /*0050*/ 	.byte	0x04, 0x36
        /*0052*/ 	.short	(.L_112 - .L_111)
.L_111:
        /*0054*/ 	.word	0x00000008
.L_112:


//--------------------- .nv.info._ZN7cutlass13device_kernelIN5flash11enable_sm90INS1_16FlashAttnFwdSm90INS1_25CollectiveMainloopFwdSm90ILi2EN4cute5tupleIJNS5_1CILi1EEES8_S8_EEENS6_IJNS7_ILi192EEENS7_ILi160EEENS7_ILi64EEEEEELi64ENS_12float_e4m3_tEfNS_4arch4Sm90ELb0ELb1ELb1ELb1ELb0ELb0ELb0ELb1ELb1ELb0ELb0ELb0EEENS1_21CollectiveEpilogueFwdINS6_IJSA_SC_SB_EEES9_NS_10bfloat16_tESG_Li384ELb1ELb0ELb0ELb1EEENS1_36VarlenDynamicPersistentTileSchedulerILi192ELi160ELi384ELi128ELb0ELb0ELb1ELb1ELb0ELb1EEEEEEEEEvNT_6ParamsE --------------------------
	.section	.nv.info._ZN7cutlass13device_kernelIN5flash11enable_sm90INS1_16FlashAttnFwdSm90INS1_25CollectiveMainloopFwdSm90ILi2EN4cute5tupleIJNS5_1CILi1EEES8_S8_EEENS6_IJNS7_ILi192EEENS7_ILi160EEENS7_ILi64EEEEEELi64ENS_12float_e4m3_tEfNS_4arch4Sm90ELb0ELb1ELb1ELb1ELb0ELb0ELb0ELb1ELb1ELb0ELb0ELb0EEENS1_21CollectiveEpilogueFwdINS6_IJSA_SC_SB_EEES9_NS_10bfloat16_tESG_Li384ELb1ELb0ELb0ELb1EEENS1_36VarlenDynamicPersistentTileSchedulerILi192ELi160ELi384ELi128ELb0ELb0ELb1ELb1ELb0ELb1EEEEEEEEEvNT_6ParamsE,"",@"SHT_CUDA_INFO"
	.sectionflags	@""
	.align	4


	//----- nvinfo : EIATTR_CUDA_API_VERSION
	.align		4
        /*0000*/ 	.byte	0x04, 0x37
        /*0002*/ 	.short	(.L_114 - .L_113)
.L_113:
        /*0004*/ 	.word	0x00000082


	//----- nvinfo : EIATTR_KPARAM_INFO
	.align		4
.L_114:
        /*0008*/ 	.byte	0x04, 0x17
        /*000a*/ 	.short	(.L_116 - .L_115)
.L_115:
        /*000c*/ 	.word	0x00000000
        /*0010*/ 	.short	0x0000
        /*0012*/ 	.short	0x0000
        /*0014*/ 	.byte	0x00, 0xf0, 0x01, 0x28


	//----- nvinfo : EIATTR_SPARSE_MMA_MASK
	.align		4
.L_116:
        /*0018*/ 	.byte	0x03, 0x50
        /*001a*/ 	.short	0x0000


	//----- nvinfo : EIATTR_MAXREG_COUNT
	.align		4
        /*001c*/ 	.byte	0x03, 0x1b
        /*001e*/ 	.short	0x0080


	//----- nvinfo : EIATTR_MERCURY_ISA_VERSION
	.align		4
        /*0020*/ 	.byte	0x03, 0x5f
        /*0022*/ 	.short	0x0101


	//----- nvinfo : EIATTR_VRC_CTA_INIT_COUNT
	.align		4
        /*0024*/ 	.byte	0x02, 0x4a
	.zero		1
	.zero		1


	//----- nvinfo : EIATTR_EXIT_INSTR_OFFSETS
	.align		4
        /*0028*/ 	.byte	0x04, 0x1c
        /*002a*/ 	.short	(.L_118 - .L_117)


	//   ....[0]....
.L_117:
        /*002c*/ 	.word	0x00000010


	//----- nvinfo : EIATTR_MAX_THREADS
	.align		4
.L_118:
        /*0030*/ 	.byte	0x04, 0x05
        /*0032*/ 	.short	(.L_120 - .L_119)
.L_119:
        /*0034*/ 	.word	0x00000200
        /*0038*/ 	.word	0x00000001
        /*003c*/ 	.word	0x00000001


	//----- nvinfo : EIATTR_CBANK_PARAM_SIZE
	.align		4
.L_120:
        /*0040*/ 	.byte	0x03, 0x19
        /*0042*/ 	.short	0x0a00


	//----- nvinfo : EIATTR_PARAM_CBANK
	.align		4
        /*0044*/ 	.byte	0x04, 0x0a
        /*0046*/ 	.short	(.L_122 - .L_121)
	.align		4
.L_121:
        /*0048*/ 	.word	index@(.nv.constant0._ZN7cutlass13device_kernelIN5flash11enable_sm90INS1_16FlashAttnFwdSm90INS1_25CollectiveMainloopFwdSm90ILi2EN4cute5tupleIJNS5_1CILi1EEES8_S8_EEENS6_IJNS7_ILi192EEENS7_ILi160EEENS7_ILi64EEEEEELi64ENS_12float_e4m3_tEfNS_4arch4Sm90ELb0ELb1ELb1ELb1ELb0ELb0ELb0ELb1ELb1ELb0ELb0ELb0EEENS1_21CollectiveEpilogueFwdINS6_IJSA_SC_SB_EEES9_NS_10bfloat16_tESG_Li384ELb1ELb0ELb0ELb1EEENS1_36VarlenDynamicPersistentTileSchedulerILi192ELi160ELi384ELi128ELb0ELb0ELb1ELb1ELb0ELb1EEEEEEEEEvNT_6ParamsE)
        /*004c*/ 	.short	0x0380
        /*004e*/ 	.short	0x0a00


	//----- nvinfo : EIATTR_SW_WAR
	.align		4
.L_122:
        /*0050*/ 	.byte	0x04, 0x36
        /*0052*/ 	.short	(.L_124 - .L_123)
.L_123:
        /*0054*/ 	.word	0x00000008
.L_124:


//--------------------- .nv.info._ZN7cutlass13device_kernelIN5flash11enable_sm90INS1_16FlashAttnFwdSm90INS1_25CollectiveMainloopFwdSm90ILi2EN4cute5tupleIJNS5_1CILi1EEES8_S8_EEENS6_IJNS7_ILi192EEENS7_ILi160EEENS7_ILi64EEEEEELi64ENS_12float_e4m3_tEfNS_4arch4Sm90ELb0ELb1ELb1ELb1ELb0ELb1ELb0ELb1ELb1ELb0ELb0ELb0EEENS1_21CollectiveEpilogueFwdINS6_IJSA_SC_SB_EEES9_NS_10bfloat16_tESG_Li384ELb1ELb0ELb0ELb1EEENS1_36VarlenDynamicPersistentTileSchedulerILi192ELi160ELi384ELi128ELb0ELb0ELb1ELb1ELb0ELb1EEEEEEEEEvNT_6ParamsE --------------------------
	.section	.nv.info._ZN7cutlass13device_kernelIN5flash11enable_sm90INS1_16FlashAttnFwdSm90INS1_25CollectiveMainloopFwdSm90ILi2EN4cute5tupleIJNS5_1CILi1EEES8_S8_EEENS6_IJNS7_ILi192EEENS7_ILi160EEENS7_ILi64EEEEEELi64ENS_12float_e4m3_tEfNS_4arch4Sm90ELb0ELb1ELb1ELb1ELb0ELb1ELb0ELb1ELb1ELb0ELb0ELb0EEENS1_21CollectiveEpilogueFwdINS6_IJSA_SC_SB_EEES9_NS_10bfloat16_tESG_Li384ELb1ELb0ELb0ELb1EEENS1_36VarlenDynamicPersistentTileSchedulerILi192ELi160ELi384ELi128ELb0ELb0ELb1ELb1ELb0ELb1EEEEEEEEEvNT_6ParamsE,"",@"SHT_CUDA_INFO"
	.sectionflags	@""
	.align	4


	//----- nvinfo : EIATTR_CUDA_API_VERSION
	.align		4
        /*0000*/ 	.byte	0x04, 0x37
        /*0002*/ 	.short	(.L_126 - .L_125)
.L_125:
        /*0004*/ 	.word	0x00000082


	//----- nvinfo : EIATTR_KPARAM_INFO
	.align		4
.L_126:
        /*0008*/ 	.byte	0x04, 0x17
        /*000a*/ 	.short	(.L_128 - .L_127)
.L_127:
        /*000c*/ 	.word	0x00000000
        /*0010*/ 	.short	0x0000
        /*0012*/ 	.short	0x0000
        /*0014*/ 	.byte	0x00, 0xf0, 0x01, 0x28


	//----- nvinfo : EIATTR_SPARSE_MMA_MASK
	.align		4
.L_128:
        /*0018*/ 	.byte	0x03, 0x50
        /*001a*/ 	.short	0x0000


	//----- nvinfo : EIATTR_MAXREG_COUNT
	.align		4
        /*001c*/ 	.byte	0x03, 0x1b
        /*001e*/ 	.short	0x0080


	//----- nvinfo : EIATTR_MERCURY_ISA_VERSION
	.align		4
        /*0020*/ 	.byte	0x03, 0x5f
        /*0022*/ 	.short	0x0101


	//----- nvinfo : EIATTR_VRC_CTA_INIT_COUNT
	.align		4
        /*0024*/ 	.byte	0x02, 0x4a
	.zero		1
	.zero		1


	//----- nvinfo : EIATTR_EXIT_INSTR_OFFSETS
	.align		4
        /*0028*/ 	.byte	0x04, 0x1c
        /*002a*/ 	.short	(.L_130 - .L_129)


	//   ....[0]....
.L_129:
        /*002c*/ 	.word	0x00000010


	//----- nvinfo : EIATTR_MAX_THREADS
	.align		4
.L_130:
        /*0030*/ 	.byte	0x04, 0x05
        /*0032*/ 	.short	(.L_132 - .L_131)
.L_131:
        /*0034*/ 	.word	0x00000200
        /*0038*/ 	.word	0x00000001
        /*003c*/ 	.word	0x00000001


	//----- nvinfo : EIATTR_CBANK_PARAM_SIZE
	.align		4
.L_132:
        /*0040*/ 	.byte	0x03, 0x19
        /*0042*/ 	.short	0x0a00


	//----- nvinfo : EIATTR_PARAM_CBANK
	.align		4
        /*0044*/ 	.byte	0x04, 0x0a
        /*0046*/ 	.short	(.L_134 - .L_133)
	.align		4
.L_133:
        /*0048*/ 	.word	index@(.nv.constant0._ZN7cutlass13device_kernelIN5flash11enable_sm90INS1_16FlashAttnFwdSm90INS1_25CollectiveMainloopFwdSm90ILi2EN4cute5tupleIJNS5_1CILi1EEES8_S8_EEENS6_IJNS7_ILi192EEENS7_ILi160EEENS7_ILi64EEEEEELi64ENS_12float_e4m3_tEfNS_4arch4Sm90ELb0ELb1ELb1ELb1ELb0ELb1ELb0ELb1ELb1ELb0ELb0ELb0EEENS1_21CollectiveEpilogueFwdINS6_IJSA_SC_SB_EEES9_NS_10bfloat16_tESG_Li384ELb1ELb0ELb0ELb1EEENS1_36VarlenDynamicPersistentTileSchedulerILi192ELi160ELi384ELi128ELb0ELb0ELb1ELb1ELb0ELb1EEEEEEEEEvNT_6ParamsE)
        /*004c*/ 	.short	0x0380
        /*004e*/ 	.short	0x0a00


	//----- nvinfo : EIATTR_SW_WAR
	.align		4
.L_134:
        /*0050*/ 	.byte	0x04, 0x36
        /*0052*/ 	.short	(.L_136 - .L_135)
.L_135:
        /*0054*/ 	.word	0x00000008
.L_136:


//--------------------- .nv.info._ZN7cutlass13device_kernelIN5flash11enable_sm90INS1_16FlashAttnFwdSm90INS1_25CollectiveMainloopFwdSm90ILi2EN4cute5tupleIJNS5_1CILi1EEES8_S8_EEENS6_IJNS7_ILi192EEENS7_ILi160EEENS7_ILi64EEEEEELi64ENS_12float_e4m3_tEfNS_4arch4Sm90ELb1ELb0ELb1ELb0ELb0ELb0ELb0ELb1ELb1ELb0ELb0ELb0EEENS1_21CollectiveEpilogueFwdINS6_IJSA_SC_SB_EEES9_NS_10bfloat16_tESG_Li384ELb0ELb0ELb0ELb1EEENS1_30DynamicPersistentTileSchedulerILi384ELi128ELb0ELb0ELb1EEEEEEEEEvNT_6ParamsE --------------------------
	.section	.nv.info._ZN7cutlass13device_kernelIN5flash11enable_sm90INS1_16FlashAttnFwdSm90INS1_25CollectiveMainloopFwdSm90ILi2EN4cute5tupleIJNS5_1CILi1EEES8_S8_EEENS6_IJNS7_ILi192EEENS7_ILi160EEENS7_ILi64EEEEEELi64ENS_12float_e4m3_tEfNS_4arch4Sm90ELb1ELb0ELb1ELb0ELb0ELb0ELb0ELb1ELb1ELb0ELb0ELb0EEENS1_21CollectiveEpilogueFwdINS6_IJSA_SC_SB_EEES9_NS_10bfloat16_tESG_Li384ELb0ELb0ELb0ELb1EEENS1_30DynamicPersistentTileSchedulerILi384ELi128ELb0ELb0ELb1EEEEEEEEEvNT_6ParamsE,"",@"SHT_CUDA_INFO"
	.sectionflags	@""
	.align	4


	//----- nvinfo : EIATTR_CUDA_API_VERSION
	.align		4
        /*0000*/ 	.byte	0x04, 0x37
        /*0002*/ 	.short	(.L_138 - .L_137)
.L_137:
        /*0004*/ 	.word	0x00000082


	//----- nvinfo : EIATTR_KPARAM_INFO
	.align		4
.L_138:
        /*0008*/ 	.byte	0x04, 0x17
        /*000a*/ 	.short	(.L_140 - .L_139)
.L_139:
        /*000c*/ 	.word	0x00000000
        /*0010*/ 	.short	0x0000
        /*0012*/ 	.short	0x0000
        /*0014*/ 	.byte	0x00, 0xf0, 0x01, 0x2e


	//----- nvinfo : EIATTR_SPARSE_MMA_MASK
	.align		4
.L_140:
        /*0018*/ 	.byte	0x03, 0x50
        /*001a*/ 	.short	0x0000


	//----- nvinfo : EIATTR_MAXREG_COUNT
	.align		4
        /*001c*/ 	.byte	0x03, 0x1b
        /*001e*/ 	.short	0x0080


	//----- nvinfo : EIATTR_MERCURY_ISA_VERSION
	.align		4
        /*0020*/ 	.byte	0x03, 0x5f
        /*0022*/ 	.short	0x0101


	//----- nvinfo : EIATTR_VRC_CTA_INIT_COUNT
	.align		4
        /*0024*/ 	.byte	0x02, 0x4a
	.zero		1
	.zero		1


	//----- nvinfo : EIATTR_EXIT_INSTR_OFFSETS
	.align		4
        /*0028*/ 	.byte	0x04, 0x1c
        /*002a*/ 	.short	(.L_142 - .L_141)


	//   ....[0]....
.L_141:
        /*002c*/ 	.word	0x00000010


	//----- nvinfo : EIATTR_MAX_THREADS
	.align		4
.L_142:
        /*0030*/ 	.byte	0x04, 0x05
        /*0032*/ 	.short	(.L_144 - .L_143)
.L_143:
        /*0034*/ 	.word	0x00000200
        /*0038*/ 	.word	0x00000001
        /*003c*/ 	.word	0x00000001


	//----- nvinfo : EIATTR_CBANK_PARAM_SIZE
	.align		4
.L_144:
        /*0040*/ 	.byte	0x03, 0x19
        /*0042*/ 	.short	0x0b80


	//----- nvinfo : EIATTR_PARAM_CBANK
	.align		4
        /*0044*/ 	.byte	0x04, 0x0a
        /*0046*/ 	.short	(.L_146 - .L_145)
	.align		4
.L_145:
        /*0048*/ 	.word	index@(.nv.constant0._ZN7cutlass13device_kernelIN5flash11enable_sm90INS1_16FlashAttnFwdSm90INS1_25CollectiveMainloopFwdSm90ILi2EN4cute5tupleIJNS5_1CILi1EEES8_S8_EEENS6_IJNS7_ILi192EEENS7_ILi160EEENS7_ILi64EEEEEELi64ENS_12float_e4m3_tEfNS_4arch4Sm90ELb1ELb0ELb1ELb0ELb0ELb0ELb0ELb1ELb1ELb0ELb0ELb0EEENS1_21CollectiveEpilogueFwdINS6_IJSA_SC_SB_EEES9_NS_10bfloat16_tESG_Li384ELb0ELb0ELb0ELb1EEENS1_30DynamicPersistentTileSchedulerILi384ELi128ELb0ELb0ELb1EEEEEEEEEvNT_6ParamsE)
        /*004c*/ 	.short	0x0380
        /*004e*/ 	.short	0x0b80


	//----- nvinfo : EIATTR_SW_WAR
	.align		4
.L_146:
        /*0050*/ 	.byte	0x04, 0x36
        /*0052*/ 	.short	(.L_148 - .L_147)
.L_147:
        /*0054*/ 	.word	0x00000008
.L_148:


//--------------------- .nv.info._ZN7cutlass13device_kernelIN5flash11enable_sm90INS1_16FlashAttnFwdSm90INS1_25CollectiveMainloopFwdSm90ILi2EN4cute5tupleIJNS5_1CILi1EEES8_S8_EEENS6_IJNS7_ILi192EEENS7_ILi160EEENS7_ILi64EEEEEELi64ENS_12float_e4m3_tEfNS_4arch4Sm90ELb1ELb0ELb1ELb1ELb0ELb0ELb0ELb1ELb1ELb0ELb0ELb0EEENS1_21CollectiveEpilogueFwdINS6_IJSA_SC_SB_EEES9_NS_10bfloat16_tESG_Li384ELb1ELb0ELb0ELb1EEENS1_36VarlenDynamicPersistentTileSchedulerILi192ELi160ELi384ELi128ELb0ELb0ELb1ELb1ELb1ELb1EEEEEEEEEvNT_6ParamsE --------------------------
	.section	.nv.info._ZN7cutlass13device_kernelIN5flash11enable_sm90INS1_16FlashAttnFwdSm90INS1_25CollectiveMainloopFwdSm90ILi2EN4cute5tupleIJNS5_1CILi1EEES8_S8_EEENS6_IJNS7_ILi192EEENS7_ILi160EEENS7_ILi64EEEEEELi64ENS_12float_e4m3_tEfNS_4arch4Sm90ELb1ELb0ELb1ELb1ELb0ELb0ELb0ELb1ELb1ELb0ELb0ELb0EEENS1_21CollectiveEpilogueFwdINS6_IJSA_SC_SB_EEES9_NS_10bfloat16_tESG_Li384ELb1ELb0ELb0ELb1EEENS1_36VarlenDynamicPersistentTileSchedulerILi192ELi160ELi384ELi128ELb0ELb0ELb1ELb1ELb1ELb1EEEEEEEEEvNT_6ParamsE,"",@"SHT_CUDA_INFO"
	.sectionflags	@""
	.align	4


	//----- nvinfo : EIATTR_CUDA_API_VERSION
	.align		4
        /*0000*/ 	.byte	0x04, 0x37
        /*0002*/ 	.short	(.L_150 - .L_149)
.L_149:
        /*0004*/ 	.word	0x00000082


	//----- nvinfo : EIATTR_KPARAM_INFO
	.align		4
.L_150:
        /*0008*/ 	.byte	0x04, 0x17
        /*000a*/ 	.short	(.L_152 - .L_151)
.L_151:
        /*000c*/ 	.word	0x00000000
        /*0010*/ 	.short	0x0000
        /*0012*/ 	.short	0x0000
        /*0014*/ 	.byte	0x00, 0xf0, 0x01, 0x28


	//----- nvinfo : EIATTR_SPARSE_MMA_MASK
	.align		4
.L_152:
        /*0018*/ 	.byte	0x03, 0x50
        /*001a*/ 	.short	0x0000


	//----- nvinfo : EIATTR_MAXREG_COUNT
	.align		4
        /*001c*/ 	.byte	0x03, 0x1b
        /*001e*/ 	.short	0x0080


	//----- nvinfo : EIATTR_MERCURY_ISA_VERSION
	.align		4
        /*0020*/ 	.byte	0x03, 0x5f
        /*0022*/ 	.short	0x0101


	//----- nvinfo : EIATTR_VRC_CTA_INIT_COUNT
	.align		4
        /*0024*/ 	.byte	0x02, 0x4a
	.zero		1
	.zero		1


	//----- nvinfo : EIATTR_EXIT_INSTR_OFFSETS
	.align		4
        /*0028*/ 	.byte	0x04, 0x1c
        /*002a*/ 	.short	(.L_154 - .L_153)


	//   ....[0]....
.L_153:
        /*002c*/ 	.word	0x00000010


	//----- nvinfo : EIATTR_MAX_THREADS
	.align		4
.L_154:
        /*0030*/ 	.byte	0x04, 0x05
        /*0032*/ 	.short	(.L_156 - .L_155)
.L_155:
        /*0034*/ 	.word	0x00000200
        /*0038*/ 	.word	0x00000001
        /*003c*/ 	.word	0x00000001


	//----- nvinfo : EIATTR_CBANK_PARAM_SIZE
	.align		4
.L_156:
        /*0040*/ 	.byte	0x03, 0x19
        /*0042*/ 	.short	0x0a00


	//----- nvinfo : EIATTR_PARAM_CBANK
	.align		4
        /*0044*/ 	.byte	0x04, 0x0a
        /*0046*/ 	.short	(.L_158 - .L_157)
	.align		4
.L_157:
        /*0048*/ 	.word	index@(.nv.constant0._ZN7cutlass13device_kernelIN5flash11enable_sm90INS1_16FlashAttnFwdSm90INS1_25CollectiveMainloopFwdSm90ILi2EN4cute5tupleIJNS5_1CILi1EEES8_S8_EEENS6_IJNS7_ILi192EEENS7_ILi160EEENS7_ILi64EEEEEELi64ENS_12float_e4m3_tEfNS_4arch4Sm90ELb1ELb0ELb1ELb1ELb0ELb0ELb0ELb1ELb1ELb0ELb0ELb0EEENS1_21CollectiveEpilogueFwdINS6_IJSA_SC_SB_EEES9_NS_10bfloat16_tESG_Li384ELb1ELb0ELb0ELb1EEENS1_36VarlenDynamicPersistentTileSchedulerILi192ELi160ELi384ELi128ELb0ELb0ELb1ELb1ELb1ELb1EEEEEEEEEvNT_6ParamsE)
        /*004c*/ 	.short	0x0380
        /*004e*/ 	.short	0x0a00


	//----- nvinfo : EIATTR_SW_WAR
	.align		4
.L_158:
        /*0050*/ 	.byte	0x04, 0x36
        /*0052*/ 	.short	(.L_160 - .L_159)
.L_159:
        /*0054*/ 	.word	0x00000008
.L_160:


//--------------------- .nv.info._ZN7cutlass13device_kernelIN5flash11enable_sm90INS1_16FlashAttnFwdSm90INS1_25CollectiveMainloopFwdSm90ILi2EN4cute5tupleIJNS5_1CILi1EEES8_S8_EEENS6_IJNS7_ILi192EEENS7_ILi160EEENS7_ILi64EEEEEELi64ENS_12float_e4m3_tEfNS_4arch4Sm90ELb1ELb0ELb1ELb1ELb0ELb1ELb0ELb1ELb1ELb0ELb0ELb0EEENS1_21CollectiveEpilogueFwdINS6_IJSA_SC_SB_EEES9_NS_10bfloat16_tESG_Li384ELb1ELb0ELb0ELb1EEENS1_36VarlenDynamicPersistentTileSchedulerILi192ELi160ELi384ELi128ELb0ELb0ELb1ELb1ELb1ELb1EEEEEEEEEvNT_6ParamsE --------------------------
	.section	.nv.info._ZN7cutlass13device_kernelIN5flash11enable_sm90INS1_16FlashAttnFwdSm90INS1_25CollectiveMainloopFwdSm90ILi2EN4cute5tupleIJNS5_1CILi1EEES8_S8_EEENS6_IJNS7_ILi192EEENS7_ILi160EEENS7_ILi64EEEEEELi64ENS_12float_e4m3_tEfNS_4arch4Sm90ELb1ELb0ELb1ELb1ELb0ELb1ELb0ELb1ELb1ELb0ELb0ELb0EEENS1_21CollectiveEpilogueFwdINS6_IJSA_SC_SB_EEES9_NS_10bfloat16_tESG_Li384ELb1ELb0ELb0ELb1EEENS1_36VarlenDynamicPersistentTileSchedulerILi192ELi160ELi384ELi128ELb0ELb0ELb1ELb1ELb1ELb1EEEEEEEEEvNT_6ParamsE,"",@"SHT_CUDA_INFO"
	.sectionflags	@""
	.align	4


	//----- nvinfo : EIATTR_CUDA_API_VERSION
	.align		4
        /*0000*/ 	.byte	0x04, 0x37
        /*0002*/ 	.short	(.L_162 - .L_161)
.L_161:
        /*0004*/ 	.word	0x00000082


	//----- nvinfo : EIATTR_KPARAM_INFO
	.align		4
.L_162:
        /*0008*/ 	.byte	0x04, 0x17
        /*000a*/ 	.short	(.L_164 - .L_163)
.L_163:
        /*000c*/ 	.word	0x00000000
        /*0010*/ 	.short	0x0000
        /*0012*/ 	.short	0x0000
        /*0014*/ 	.byte	0x00, 0xf0, 0x01, 0x28


	//----- nvinfo : EIATTR_SPARSE_MMA_MASK
	.align		4
.L_164:
        /*0018*/ 	.byte	0x03, 0x50
        /*001a*/ 	.short	0x0000


	//----- nvinfo : EIATTR_MAXREG_COUNT
	.align		4
        /*001c*/ 	.byte	0x03, 0x1b
        /*001e*/ 	.short	0x0080


	//----- nvinfo : EIATTR_MERCURY_ISA_VERSION
	.align		4
        /*0020*/ 	.byte	0x03, 0x5f
        /*0022*/ 	.short	0x0101


	//----- nvinfo : EIATTR_VRC_CTA_INIT_COUNT
	.align		4
        /*0024*/ 	.byte	0x02, 0x4a
	.zero		1
	.zero		1


	//----- nvinfo : EIATTR_EXIT_INSTR_OFFSETS
	.align		4
        /*0028*/ 	.byte	0x04, 0x1c
        /*002a*/ 	.short	(.L_166 - .L_165)


	//   ....[0]....
.L_165:
        /*002c*/ 	.word	0x00000010


	//----- nvinfo : EIATTR_MAX_THREADS
	.align		4
.L_166:
        /*0030*/ 	.byte	0x04, 0x05
        /*0032*/ 	.short	(.L_168 - .L_167)
.L_167:
        /*0034*/ 	.word	0x00000200
        /*0038*/ 	.word	0x00000001
        /*003c*/ 	.word	0x00000001


	//----- nvinfo : EIATTR_CBANK_PARAM_SIZE
	.align		4
.L_168:
        /*0040*/ 	.byte	0x03, 0x19
        /*0042*/ 	.short	0x0a00


	//----- nvinfo : EIATTR_PARAM_CBANK
	.align		4
        /*0044*/ 	.byte	0x04, 0x0a
        /*0046*/ 	.short	(.L_170 - .L_169)
	.align		4
.L_169:
        /*0048*/ 	.word	index@(.nv.constant0._ZN7cutlass13device_kernelIN5flash11enable_sm90INS1_16FlashAttnFwdSm90INS1_25CollectiveMainloopFwdSm90ILi2EN4cute5tupleIJNS5_1CILi1EEES8_S8_EEENS6_IJNS7_ILi192EEENS7_ILi160EEENS7_ILi64EEEEEELi64ENS_12float_e4m3_tEfNS_4arch4Sm90ELb1ELb0ELb1ELb1ELb0ELb1ELb0ELb1ELb1ELb0ELb0ELb0EEENS1_21CollectiveEpilogueFwdINS6_IJSA_SC_SB_EEES9_NS_10bfloat16_tESG_Li384ELb1ELb0ELb0ELb1EEENS1_36VarlenDynamicPersistentTileSchedulerILi192ELi160ELi384ELi128ELb0ELb0ELb1ELb1ELb1ELb1EEEEEEEEEvNT_6ParamsE)
        /*004c*/ 	.short	0x0380
        /*004e*/ 	.short	0x0a00


	//----- nvinfo : EIATTR_SW_WAR
	.align		4
.L_170:
        /*0050*/ 	.byte	0x04, 0x36
        /*0052*/ 	.short	(.L_172 - .L_171)
.L_171:
        /*0054*/ 	.word	0x00000008
.L_172:


//--------------------- .nv.callgraph             --------------------------
	.section	.nv.callgraph,"",@"SHT_CUDA_CALLGRAPH"
	.align	4
	.sectionentsize	8
	.align		4
        /*0000*/ 	.word	0x00000000
	.align		4
        /*0004*/ 	.word	0xffffffff
	.align		4
        /*0008*/ 	.word	0x00000000
	.align		4
        /*000c*/ 	.word	0xfffffffe
	.align		4
        /*0010*/ 	.word	0x00000000
	.align		4
        /*0014*/ 	.word	0xfffffffd
	.align		4
        /*0018*/ 	.word	0x00000000
	.align		4
        /*001c*/ 	.word	0xfffffffc


//--------------------- .nv.constant4             --------------------------
	.section	.nv.constant4,"a",@progbits
	.align	8
	.align		8
.nv.constant4:
        /*0000*/ 	.dword	_ZN73_INTERNAL_95c1d04c_37_flash_fwd_hdim64_e4m3_softcap_sm90_cu_e763cb1e_32564cuda3std3__45__cpo5beginE
	.align		8
        /*0008*/ 	.dword	_ZN73_INTERNAL_95c1d04c_37_flash_fwd_hdim64_e4m3_softcap_sm90_cu_e763cb1e_32564cuda3std3__45__cpo3endE
	.align		8
        /*0010*/ 	.dword	_ZN73_INTERNAL_95c1d04c_37_flash_fwd_hdim64_e4m3_softcap_sm90_cu_e763cb1e_32564cuda3std3__45__cpo6cbeginE
	.align		8
        /*0018*/ 	.dword	_ZN73_INTERNAL_95c1d04c_37_flash_fwd_hdim64_e4m3_softcap_sm90_cu_e763cb1e_32564cuda3std3__45__cpo4cendE
	.align		8
        /*0020*/ 	.dword	_ZN73_INTERNAL_95c1d04c_37_flash_fwd_hdim64_e4m3_softcap_sm90_cu_e763cb1e_32564cuda3std3__475_GLOBAL__N__95c1d04c_37_flash_fwd_hdim64_e4m3_softcap_sm90_cu_e763cb1e_32566ignoreE
	.align		8
        /*0028*/ 	.dword	_ZN73_INTERNAL_95c1d04c_37_flash_fwd_hdim64_e4m3_softcap_sm90_cu_e763cb1e_32564cuda3std3__419piecewise_constructE
	.align		8
        /*0030*/ 	.dword	_ZN73_INTERNAL_95c1d04c_37_flash_fwd_hdim64_e4m3_softcap_sm90_cu_e763cb1e_32564cuda3std3__48in_placeE
	.align		8
        /*0038*/ 	.dword	_ZN73_INTERNAL_95c1d04c_37_flash_fwd_hdim64_e4m3_softcap_sm90_cu_e763cb1e_32564cuda3std6ranges3__45__cpo4swapE
	.align		8
        /*0040*/ 	.dword	_ZN73_INTERNAL_95c1d04c_37_flash_fwd_hdim64_e4m3_softcap_sm90_cu_e763cb1e_32564cuda3std6ranges3__45__cpo9iter_moveE
	.align		8
        /*0048*/ 	.dword	_ZN73_INTERNAL_95c1d04c_37_flash_fwd_hdim64_e4m3_softcap_sm90_cu_e763cb1e_32564cute7productE
	.align		8
        /*0050*/ 	.dword	_ZN73_INTERNAL_95c1d04c_37_flash_fwd_hdim64_e4m3_softcap_sm90_cu_e763cb1e_32564cute1_E


//--------------------- .text._ZN7cutlass13device_kernelIN5flash11enable_sm90INS1_16FlashAttnFwdSm90INS1_25CollectiveMainloopFwdSm90ILi2EN4cute5tupleIJNS5_1CILi1EEES8_S8_EEENS6_IJNS7_ILi192EEENS7_ILi160EEENS7_ILi64EEEEEELi64ENS_12float_e4m3_tEfNS_4arch4Sm90ELb0ELb0ELb1ELb0ELb0ELb0ELb0ELb1ELb1ELb0ELb0ELb0EEENS1_21CollectiveEpilogueFwdINS6_IJSA_SC_SB_EEES9_NS_10bfloat16_tESG_Li384ELb0ELb0ELb0ELb1EEENS1_29StaticPersistentTileSchedulerILb0EEEEEEEEEvNT_6ParamsE --------------------------
	.section	.text._ZN7cutlass13device_kernelIN5flash11enable_sm90INS1_16FlashAttnFwdSm90INS1_25CollectiveMainloopFwdSm90ILi2EN4cute5tupleIJNS5_1CILi1EEES8_S8_EEENS6_IJNS7_ILi192EEENS7_ILi160EEENS7_ILi64EEEEEELi64ENS_12float_e4m3_tEfNS_4arch4Sm90ELb0ELb0ELb1ELb0ELb0ELb0ELb0ELb1ELb1ELb0ELb0ELb0EEENS1_21CollectiveEpilogueFwdINS6_IJSA_SC_SB_EEES9_NS_10bfloat16_tESG_Li384ELb0ELb0ELb0ELb1EEENS1_29StaticPersistentTileSchedulerILb0EEEEEEEEEvNT_6ParamsE,"ax",@progbits
	.align	128
.text._ZN7cutlass13device_kernelIN5flash11enable_sm90INS1_16FlashAttnFwdSm90INS1_25CollectiveMainloopFwdSm90ILi2EN4cute5tupleIJNS5_1CILi1EEES8_S8_EEENS6_IJNS7_ILi192EEENS7_ILi160EEENS7_ILi64EEEEEELi64ENS_12float_e4m3_tEfNS_4arch4Sm90ELb0ELb0ELb1ELb0ELb0ELb0ELb0ELb1ELb1ELb0ELb0ELb0EEENS1_21CollectiveEpilogueFwdINS6_IJSA_SC_SB_EEES9_NS_10bfloat16_tESG_Li384ELb0ELb0ELb0ELb1EEENS1_29StaticPersistentTileSchedulerILb0EEEEEEEEEvNT_6ParamsE:
        .type           _ZN7cutlass13device_kernelIN5flash11enable_sm90INS1_16FlashAttnFwdSm90INS1_25CollectiveMainloopFwdSm90ILi2EN4cute5tupleIJNS5_1CILi1EEES8_S8_EEENS6_IJNS7_ILi192EEENS7_ILi160EEENS7_ILi64EEEEEELi64ENS_12float_e4m3_tEfNS_4arch4Sm90ELb0ELb0ELb1ELb0ELb0ELb0ELb0ELb1ELb1ELb0ELb0ELb0EEENS1_21CollectiveEpilogueFwdINS6_IJSA_SC_SB_EEES9_NS_10bfloat16_tESG_Li384ELb0ELb0ELb0ELb1EEENS1_29StaticPersistentTileSchedulerILb0EEEEEEEEEvNT_6ParamsE,@function
        .size           _ZN7cutlass13device_kernelIN5flash11enable_sm90INS1_16FlashAttnFwdSm90INS1_25CollectiveMainloopFwdSm90ILi2EN4cute5tupleIJNS5_1CILi1EEES8_S8_EEENS6_IJNS7_ILi192EEENS7_ILi160EEENS7_ILi64EEEEEELi64ENS_12float_e4m3_tEfNS_4arch4Sm90ELb0ELb0ELb1ELb0ELb0ELb0ELb0ELb1ELb1ELb0ELb0ELb0EEENS1_21CollectiveEpilogueFwdINS6_IJSA_SC_SB_EEES9_NS_10bfloat16_tESG_Li384ELb0ELb0ELb0ELb1EEENS1_29StaticPersistentTileSchedulerILb0EEEEEEEEEvNT_6ParamsE,(.L_x_9 - _ZN7cutlass13device_kernelIN5flash11enable_sm90INS1_16FlashAttnFwdSm90INS1_25CollectiveMainloopFwdSm90ILi2EN4cute5tupleIJNS5_1CILi1EEES8_S8_EEENS6_IJNS7_ILi192EEENS7_ILi160EEENS7_ILi64EEEEEELi64ENS_12float_e4m3_tEfNS_4arch4Sm90ELb0ELb0ELb1ELb0ELb0ELb0ELb0ELb1ELb1ELb0ELb0ELb0EEENS1_21CollectiveEpilogueFwdINS6_IJSA_SC_SB_EEES9_NS_10bfloat16_tESG_Li384ELb0ELb0ELb0ELb1EEENS1_29StaticPersistentTileSchedulerILb0EEEEEEEEEvNT_6ParamsE)
        .other          _ZN7cutlass13device_kernelIN5flash11enable_sm90INS1_16FlashAttnFwdSm90INS1_25CollectiveMainloopFwdSm90ILi2EN4cute5tupleIJNS5_1CILi1EEES8_S8_EEENS6_IJNS7_ILi192EEENS7_ILi160EEENS7_ILi64EEEEEELi64ENS_12float_e4m3_tEfNS_4arch4Sm90ELb0ELb0ELb1ELb0ELb0ELb0ELb0ELb1ELb1ELb0ELb0ELb0EEENS1_21CollectiveEpilogueFwdINS6_IJSA_SC_SB_EEES9_NS_10bfloat16_tESG_Li384ELb0ELb0ELb0ELb1EEENS1_29StaticPersistentTileSchedulerILb0EEEEEEEEEvNT_6ParamsE,@"STO_CUDA_ENTRY STV_DEFAULT"
_ZN7cutlass13device_kernelIN5flash11enable_sm90INS1_16FlashAttnFwdSm90INS1_25CollectiveMainloopFwdSm90ILi2EN4cute5tupleIJNS5_1CILi1EEES8_S8_EEENS6_IJNS7_ILi192EEENS7_ILi160EEENS7_ILi64EEEEEELi64ENS_12float_e4m3_tEfNS_4arch4Sm90ELb0ELb0ELb1ELb0ELb0ELb0ELb0ELb1ELb1ELb0ELb0ELb0EEENS1_21CollectiveEpilogueFwdINS6_IJSA_SC_SB_EEES9_NS_10bfloat16_tESG_Li384ELb0ELb0ELb0ELb1EEENS1_29StaticPersistentTileSchedulerILb0EEEEEEEEEvNT_6ParamsE:
[----:B------:R-:W-:Y:S01]  /*0000*/  LDC R1, c[0x0][0x37c] ;  /* 0x0000df00ff017b82 */ /* 0x000fe20000000800 */
[----:B------:R-:W-:Y:S05]  /*0010*/  EXIT ;  /* 0x000000000000794d */ /* 0x000fea0003800000 */
.L_x_0:
[----:B------:R-:W-:-:S00]  /*0020*/  BRA `(.L_x_0) ;  /* 0xfffffffc00fc7947 */ /* 0x000fc0000383ffff */
[----:B------:R-:W-:-:S00]  /*0030*/  NOP ;  /* 0x0000000000007918 */ /* 0x000fc00000000000 */
        /* <DEDUP_REMOVED lines=12> */
.L_x_9:


//--------------------- .text._ZN7cutlass13device_kernelIN5flash11enable_sm90INS1_16FlashAttnFwdSm90INS1_25CollectiveMainloopFwdSm90ILi2EN4cute5tupleIJNS5_1CILi1EEES8_S8_EEENS6_IJNS7_ILi192EEENS7_ILi160EEENS7_ILi64EEEEEELi64ENS_12float_e4m3_tEfNS_4arch4Sm90ELb0ELb0ELb1ELb1ELb0ELb0ELb0ELb1ELb1ELb0ELb0ELb0EEENS1_21CollectiveEpilogueFwdINS6_IJSA_SC_SB_EEES9_NS_10bfloat16_tESG_Li384ELb1ELb0ELb0ELb1EEENS1_36VarlenDynamicPersistentTileSchedulerILi192ELi160ELi384ELi128ELb0ELb0ELb1ELb0ELb1ELb1EEEEEEEEEvNT_6ParamsE --------------------------
	.section	.text._ZN7cutlass13device_kernelIN5flash11enable_sm90INS1_16FlashAttnFwdSm90INS1_25CollectiveMainloopFwdSm90ILi2EN4cute5tupleIJNS5_1CILi1EEES8_S8_EEENS6_IJNS7_ILi192EEENS7_ILi160EEENS7_ILi64EEEEEELi64ENS_12float_e4m3_tEfNS_4arch4Sm90ELb0ELb0ELb1ELb1ELb0ELb0ELb0ELb1ELb1ELb0ELb0ELb0EEENS1_21CollectiveEpilogueFwdINS6_IJSA_SC_SB_EEES9_NS_10bfloat16_tESG_Li384ELb1ELb0ELb0ELb1EEENS1_36VarlenDynamicPersistentTileSchedulerILi192ELi160ELi384ELi128ELb0ELb0ELb1ELb0ELb1ELb1EEEEEEEEEvNT_6ParamsE,"ax",@progbits
	.align	128
.text._ZN7cutlass13device_kernelIN5flash11enable_sm90INS1_16FlashAttnFwdSm90INS1_25CollectiveMainloopFwdSm90ILi2EN4cute5tupleIJNS5_1CILi1EEES8_S8_EEENS6_IJNS7_ILi192EEENS7_ILi160EEENS7_ILi64EEEEEELi64ENS_12float_e4m3_tEfNS_4arch4Sm90ELb0ELb0ELb1ELb1ELb0ELb0ELb0ELb1ELb1ELb0ELb0ELb0EEENS1_21CollectiveEpilogueFwdINS6_IJSA_SC_SB_EEES9_NS_10bfloat16_tESG_Li384ELb1ELb0ELb0ELb1EEENS1_36VarlenDynamicPersistentTileSchedulerILi192ELi160ELi384ELi128ELb0ELb0ELb1ELb0ELb1ELb1EEEEEEEEEvNT_6ParamsE:
        .type           _ZN7cutlass13device_kernelIN5flash11enable_sm90INS1_16FlashAttnFwdSm90INS1_25CollectiveMainloopFwdSm90ILi2EN4cute5tupleIJNS5_1CILi1EEES8_S8_EEENS6_IJNS7_ILi192EEENS7_ILi160EEENS7_ILi64EEEEEELi64ENS_12float_e4m3_tEfNS_4arch4Sm90ELb0ELb0ELb1ELb1ELb0ELb0ELb0ELb1ELb1ELb0ELb0ELb0EEENS1_21CollectiveEpilogueFwdINS6_IJSA_SC_SB_EEES9_NS_10bfloat16_tESG_Li384ELb1ELb0ELb0ELb1EEENS1_36VarlenDynamicPersistentTileSchedulerILi192ELi160ELi384ELi128ELb0ELb0ELb1ELb0ELb1ELb1EEEEEEEEEvNT_6ParamsE,@function
        .size           _ZN7cutlass13device_kernelIN5flash11enable_sm90INS1_16FlashAttnFwdSm90INS1_25CollectiveMainloopFwdSm90ILi2EN4cute5tupleIJNS5_1CILi1EEES8_S8_EEENS6_IJNS7_ILi192EEENS7_ILi160EEENS7_ILi64EEEEEELi64ENS_12float_e4m3_tEfNS_4arch4Sm90ELb0ELb0ELb1ELb1ELb0ELb0ELb0ELb1ELb1ELb0ELb0ELb0EEENS1_21CollectiveEpilogueFwdINS6_IJSA_SC_SB_EEES9_NS_10bfloat16_tESG_Li384ELb1ELb0ELb0ELb1EEENS1_36VarlenDynamicPersistentTileSchedulerILi192ELi160ELi384ELi128ELb0ELb0ELb1ELb0ELb1ELb1EEEEEEEEEvNT_6ParamsE,(.L_x_10 - _ZN7cutlass13device_kernelIN5flash11enable_sm90INS1_16FlashAttnFwdSm90INS1_25CollectiveMainloopFwdSm90ILi2EN4cute5tupleIJNS5_1CILi1EEES8_S8_EEENS6_IJNS7_ILi192EEENS7_ILi160EEENS7_ILi64EEEEEELi64ENS_12float_e4m3_tEfNS_4arch4Sm90ELb0ELb0ELb1ELb1ELb0ELb0ELb0ELb1ELb1ELb0ELb0ELb0EEENS1_21CollectiveEpilogueFwdINS6_IJSA_SC_SB_EEES9_NS_10bfloat16_tESG_Li384ELb1ELb0ELb0ELb1EEENS1_36VarlenDynamicPersistentTileSchedulerILi192ELi160ELi384ELi128ELb0ELb0ELb1ELb0ELb1ELb1EEEEEEEEEvNT_6ParamsE)
        .other          _ZN7cutlass13device_kernelIN5flash11enable_sm90INS1_16FlashAttnFwdSm90INS1_25CollectiveMainloopFwdSm90ILi2EN4cute5tupleIJNS5_1CILi1EEES8_S8_EEENS6_IJNS7_ILi192EEENS7_ILi160EEENS7_ILi64EEEEEELi64ENS_12float_e4m3_tEfNS_4arch4Sm90ELb0ELb0ELb1ELb1ELb0ELb0ELb0ELb1ELb1ELb0ELb0ELb0EEENS1_21CollectiveEpilogueFwdINS6_IJSA_SC_SB_EEES9_NS_10bfloat16_tESG_Li384ELb1ELb0ELb0ELb1EEENS1_36VarlenDynamicPersistentTileSchedulerILi192ELi160ELi384ELi128ELb0ELb0ELb1ELb0ELb1ELb1EEEEEEEEEvNT_6ParamsE,@"STO_CUDA_ENTRY STV_DEFAULT"
_ZN7cutlass13device_kernelIN5flash11enable_sm90INS1_16FlashAttnFwdSm90INS1_25CollectiveMainloopFwdSm90ILi2EN4cute5tupleIJNS5_1CILi1EEES8_S8_EEENS6_IJNS7_ILi192EEENS7_ILi160EEENS7_ILi64EEEEEELi64ENS_12float_e4m3_tEfNS_4arch4Sm90ELb0ELb0ELb1ELb1ELb0ELb0ELb0ELb1ELb1ELb0ELb0ELb0EEENS1_21CollectiveEpilogueFwdINS6_IJSA_SC_SB_EEES9_NS_10bfloat16_tESG_Li384ELb1ELb0ELb0ELb1EEENS1_36VarlenDynamicPersistentTileSchedulerILi192ELi160ELi384ELi128ELb0ELb0ELb1ELb0ELb1ELb1EEEEEEEEEvNT_6ParamsE:
[----:B------:R-:W-:Y:S01]  /*0000*/  LDC R1, c[0x0][0x37c] ;  /* 0x0000df00ff017b82 */ /* 0x000fe20000000800 */
[----:B------:R-:W-:Y:S05]  /*0010*/  EXIT ;  /* 0x000000000000794d */ /* 0x000fea0003800000 */
.L_x_1:
        /* <DEDUP_REMOVED lines=14> */
.L_x_10:


//--------------------- .text._ZN7cutlass13device_kernelIN5flash11enable_sm90INS1_16FlashAttnFwdSm90INS1_25CollectiveMainloopFwdSm90ILi2EN4cute5tupleIJNS5_1CILi1EEES8_S8_EEENS6_IJNS7_ILi192EEENS7_ILi160EEENS7_ILi64EEEEEELi64ENS_12float_e4m3_tEfNS_4arch4Sm90ELb0ELb0ELb1ELb1ELb0ELb1ELb0ELb1ELb1ELb0ELb0ELb0EEENS1_21CollectiveEpilogueFwdINS6_IJSA_SC_SB_EEES9_NS_10bfloat16_tESG_Li384ELb1ELb0ELb0ELb1EEENS1_36VarlenDynamicPersistentTileSchedulerILi192ELi160ELi384ELi128ELb0ELb0ELb1ELb0ELb1ELb1EEEEEEEEEvNT_6ParamsE --------------------------
	.section	.text._ZN7cutlass13device_kernelIN5flash11enable_sm90INS1_16FlashAttnFwdSm90INS1_25CollectiveMainloopFwdSm90ILi2EN4cute5tupleIJNS5_1CILi1EEES8_S8_EEENS6_IJNS7_ILi192EEENS7_ILi160EEENS7_ILi64EEEEEELi64ENS_12float_e4m3_tEfNS_4arch4Sm90ELb0ELb0ELb1ELb1ELb0ELb1ELb0ELb1ELb1ELb0ELb0ELb0EEENS1_21CollectiveEpilogueFwdINS6_IJSA_SC_SB_EEES9_NS_10bfloat16_tESG_Li384ELb1ELb0ELb0ELb1EEENS1_36VarlenDynamicPersistentTileSchedulerILi192ELi160ELi384ELi128ELb0ELb0ELb1ELb0ELb1ELb1EEEEEEEEEvNT_6ParamsE,"ax",@progbits
	.align	128
.text._ZN7cutlass13device_kernelIN5flash11enable_sm90INS1_16FlashAttnFwdSm90INS1_25CollectiveMainloopFwdSm90ILi2EN4cute5tupleIJNS5_1CILi1EEES8_S8_EEENS6_IJNS7_ILi192EEENS7_ILi160EEENS7_ILi64EEEEEELi64ENS_12float_e4m3_tEfNS_4arch4Sm90ELb0ELb0ELb1ELb1ELb0ELb1ELb0ELb1ELb1ELb0ELb0ELb0EEENS1_21CollectiveEpilogueFwdINS6_IJSA_SC_SB_EEES9_NS_10bfloat16_tESG_Li384ELb1ELb0ELb0ELb1EEENS1_36VarlenDynamicPersistentTileSchedulerILi192ELi160ELi384ELi128ELb0ELb0ELb1ELb0ELb1ELb1EEEEEEEEEvNT_6ParamsE:
        .type           _ZN7cutlass13device_kernelIN5flash11enable_sm90INS1_16FlashAttnFwdSm90INS1_25CollectiveMainloopFwdSm90ILi2EN4cute5tupleIJNS5_1CILi1EEES8_S8_EEENS6_IJNS7_ILi192EEENS7_ILi160EEENS7_ILi64EEEEEELi64ENS_12float_e4m3_tEfNS_4arch4Sm90ELb0ELb0ELb1ELb1ELb0ELb1ELb0ELb1ELb1ELb0ELb0ELb0EEENS1_21CollectiveEpilogueFwdINS6_IJSA_SC_SB_EEES9_NS_10bfloat16_tESG_Li384ELb1ELb0ELb0ELb1EEENS1_36VarlenDynamicPersistentTileSchedulerILi192ELi160ELi384ELi128ELb0ELb0ELb1ELb0ELb1ELb1EEEEEEEEEvNT_6ParamsE,@function
        .size           _ZN7cutlass13device_kernelIN5flash11enable_sm90INS1_16FlashAttnFwdSm90INS1_25CollectiveMainloopFwdSm90ILi2EN4cute5tupleIJNS5_1CILi1EEES8_S8_EEENS6_IJNS7_ILi192EEENS7_ILi160EEENS7_ILi64EEEEEELi64ENS_12float_e4m3_tEfNS_4arch4Sm90ELb0ELb0ELb1ELb1ELb0ELb1ELb0ELb1ELb1ELb0ELb0ELb0EEENS1_21CollectiveEpilogueFwdINS6_IJSA_SC_SB_EEES9_NS_10bfloat16_tESG_Li384ELb1ELb0ELb0ELb1EEENS1_36VarlenDynamicPersistentTileSchedulerILi192ELi160ELi384ELi128ELb0ELb0ELb1ELb0ELb1ELb1EEEEEEEEEvNT_6ParamsE,(.L_x_11 - _ZN7cutlass13device_kernelIN5flash11enable_sm90INS1_16FlashAttnFwdSm90INS1_25CollectiveMainloopFwdSm90ILi2EN4cute5tupleIJNS5_1CILi1EEES8_S8_EEENS6_IJNS7_ILi192EEENS7_ILi160EEENS7_ILi64EEEEEELi64ENS_12float_e4m3_tEfNS_4arch4Sm90ELb0ELb0ELb1ELb1ELb0ELb1ELb0ELb1ELb1ELb0ELb0ELb0EEENS1_21CollectiveEpilogueFwdINS6_IJSA_SC_SB_EEES9_NS_10bfloat16_tESG_Li384ELb1ELb0ELb0ELb1EEENS1_36VarlenDynamicPersistentTileSchedulerILi192ELi160ELi384ELi128ELb0ELb0ELb1ELb0ELb1ELb1EEEEEEEEEvNT_6ParamsE)
        .other          _ZN7cutlass13device_kernelIN5flash11enable_sm90INS1_16FlashAttnFwdSm90INS1_25CollectiveMainloopFwdSm90ILi2EN4cute5tupleIJNS5_1CILi1EEES8_S8_EEENS6_IJNS7_ILi192EEENS7_ILi160EEENS7_ILi64EEEEEELi64ENS_12float_e4m3_tEfNS_4arch4Sm90ELb0ELb0ELb1ELb1ELb0ELb1ELb0ELb1ELb1ELb0ELb0ELb0EEENS1_21CollectiveEpilogueFwdINS6_IJSA_SC_SB_EEES9_NS_10bfloat16_tESG_Li384ELb1ELb0ELb0ELb1EEENS1_36VarlenDynamicPersistentTileSchedulerILi192ELi160ELi384ELi128ELb0ELb0ELb1ELb0ELb1ELb1EEEEEEEEEvNT_6ParamsE,@"STO_CUDA_ENTRY STV_DEFAULT"
_ZN7cutlass13device_kernelIN5flash11enable_sm90INS1_16FlashAttnFwdSm90INS1_25CollectiveMainloopFwdSm90ILi2EN4cute5tupleIJNS5_1CILi1EEES8_S8_EEENS6_IJNS7_ILi192EEENS7_ILi160EEENS7_ILi64EEEEEELi64ENS_12float_e4m3_tEfNS_4arch4Sm90ELb0ELb0ELb1ELb1ELb0ELb1ELb0ELb1ELb1ELb0ELb0ELb0EEENS1_21CollectiveEpilogueFwdINS6_IJSA_SC_SB_EEES9_NS_10bfloat16_tESG_Li384ELb1ELb0ELb0ELb1EEENS1_36VarlenDynamicPersistentTileSchedulerILi192ELi160ELi384ELi128ELb0ELb0ELb1ELb0ELb1ELb1EEEEEEEEEvNT_6ParamsE:
[----:B------:R-:W-:Y:S01]  /*0000*/  LDC R1, c[0x0][0x37c] ;  /* 0x0000df00ff017b82 */ /* 0x000fe20000000800 */
[----:B------:R-:W-:Y:S05]  /*0010*/  EXIT ;  /* 0x000000000000794d */ /* 0x000fea0003800000 */
.L_x_2:
        /* <DEDUP_REMOVED lines=14> */
.L_x_11:


//--------------------- .text._ZN7cutlass13device_kernelIN5flash11enable_sm90INS1_16FlashAttnFwdSm90INS1_25CollectiveMainloopFwdSm90ILi2EN4cute5tupleIJNS5_1CILi1EEES8_S8_EEENS6_IJNS7_ILi192EEENS7_ILi160EEENS7_ILi64EEEEEELi64ENS_12float_e4m3_tEfNS_4arch4Sm90ELb0ELb1ELb1ELb0ELb0ELb0ELb0ELb1ELb1ELb0ELb0ELb0EEENS1_21CollectiveEpilogueFwdINS6_IJSA_SC_SB_EEES9_NS_10bfloat16_tESG_Li384ELb0ELb0ELb0ELb1EEENS1_30DynamicPersistentTileSchedulerILi384ELi128ELb0ELb0ELb1EEEEEEEEEvNT_6ParamsE --------------------------
	.section	.text._ZN7cutlass13device_kernelIN5flash11enable_sm90INS1_16FlashAttnFwdSm90INS1_25CollectiveMainloopFwdSm90ILi2EN4cute5tupleIJNS5_1CILi1EEES8_S8_EEENS6_IJNS7_ILi192EEENS7_ILi160EEENS7_ILi64EEEEEELi64ENS_12float_e4m3_tEfNS_4arch4Sm90ELb0ELb1ELb1ELb0ELb0ELb0ELb0ELb1ELb1ELb0ELb0ELb0EEENS1_21CollectiveEpilogueFwdINS6_IJSA_SC_SB_EEES9_NS_10bfloat16_tESG_Li384ELb0ELb0ELb0ELb1EEENS1_30DynamicPersistentTileSchedulerILi384ELi128ELb0ELb0ELb1EEEEEEEEEvNT_6ParamsE,"ax",@progbits
	.align	128
.text._ZN7cutlass13device_kernelIN5flash11enable_sm90INS1_16FlashAttnFwdSm90INS1_25CollectiveMainloopFwdSm90ILi2EN4cute5tupleIJNS5_1CILi1EEES8_S8_EEENS6_IJNS7_ILi192EEENS7_ILi160EEENS7_ILi64EEEEEELi64ENS_12float_e4m3_tEfNS_4arch4Sm90ELb0ELb1ELb1ELb0ELb0ELb0ELb0ELb1ELb1ELb0ELb0ELb0EEENS1_21CollectiveEpilogueFwdINS6_IJSA_SC_SB_EEES9_NS_10bfloat16_tESG_Li384ELb0ELb0ELb0ELb1EEENS1_30DynamicPersistentTileSchedulerILi384ELi128ELb0ELb0ELb1EEEEEEEEEvNT_6ParamsE:
        .type           _ZN7cutlass13device_kernelIN5flash11enable_sm90INS1_16FlashAttnFwdSm90INS1_25CollectiveMainloopFwdSm90ILi2EN4cute5tupleIJNS5_1CILi1EEES8_S8_EEENS6_IJNS7_ILi192EEENS7_ILi160EEENS7_ILi64EEEEEELi64ENS_12float_e4m3_tEfNS_4arch4Sm90ELb0ELb1ELb1ELb0ELb0ELb0ELb0ELb1ELb1ELb0ELb0ELb0EEENS1_21CollectiveEpilogueFwdINS6_IJSA_SC_SB_EEES9_NS_10bfloat16_tESG_Li384ELb0ELb0ELb0ELb1EEENS1_30DynamicPersistentTileSchedulerILi384ELi128ELb0ELb0ELb1EEEEEEEEEvNT_6ParamsE,@function
        .size           _ZN7cutlass13device_kernelIN5flash11enable_sm90INS1_16FlashAttnFwdSm90INS1_25CollectiveMainloopFwdSm90ILi2EN4cute5tupleIJNS5_1CILi1EEES8_S8_EEENS6_IJNS7_ILi192EEENS7_ILi160EEENS7_ILi64EEEEEELi64ENS_12float_e4m3_tEfNS_4arch4Sm90ELb0ELb1ELb1ELb0ELb0ELb0ELb0ELb1ELb1ELb0ELb0ELb0EEENS1_21CollectiveEpilogueFwdINS6_IJSA_SC_SB_EEES9_NS_10bfloat16_tESG_Li384ELb0ELb0ELb0ELb1EEENS1_30DynamicPersistentTileSchedulerILi384ELi128ELb0ELb0ELb1EEEEEEEEEvNT_6ParamsE,(.L_x_12 - _ZN7cutlass13device_kernelIN5flash11enable_sm90INS1_16FlashAttnFwdSm90INS1_25CollectiveMainloopFwdSm90ILi2EN4cute5tupleIJNS5_1CILi1EEES8_S8_EEENS6_IJNS7_ILi192EEENS7_ILi160EEENS7_ILi64EEEEEELi64ENS_12float_e4m3_tEfNS_4arch4Sm90ELb0ELb1ELb1ELb0ELb0ELb0ELb0ELb1ELb1ELb0ELb0ELb0EEENS1_21CollectiveEpilogueFwdINS6_IJSA_SC_SB_EEES9_NS_10bfloat16_tESG_Li384ELb0ELb0ELb0ELb1EEENS1_30DynamicPersistentTileSchedulerILi384ELi128ELb0ELb0ELb1EEEEEEEEEvNT_6ParamsE)
        .other          _ZN7cutlass13device_kernelIN5flash11enable_sm90INS1_16FlashAttnFwdSm90INS1_25CollectiveMainloopFwdSm90ILi2EN4cute5tupleIJNS5_1CILi1EEES8_S8_EEENS6_IJNS7_ILi192EEENS7_ILi160EEENS7_ILi64EEEEEELi64ENS_12float_e4m3_tEfNS_4arch4Sm90ELb0ELb1ELb1ELb0ELb0ELb0ELb0ELb1ELb1ELb0ELb0ELb0EEENS1_21CollectiveEpilogueFwdINS6_IJSA_SC_SB_EEES9_NS_10bfloat16_tESG_Li384ELb0ELb0ELb0ELb1EEENS1_30DynamicPersistentTileSchedulerILi384ELi128ELb0ELb0ELb1EEEEEEEEEvNT_6ParamsE,@"STO_CUDA_ENTRY STV_DEFAULT"
_ZN7cutlass13device_kernelIN5flash11enable_sm90INS1_16FlashAttnFwdSm90INS1_25CollectiveMainloopFwdSm90ILi2EN4cute5tupleIJNS5_1CILi1EEES8_S8_EEENS6_IJNS7_ILi192EEENS7_ILi160EEENS7_ILi64EEEEEELi64ENS_12float_e4m3_tEfNS_4arch4Sm90ELb0ELb1ELb1ELb0ELb0ELb0ELb0ELb1ELb1ELb0ELb0ELb0EEENS1_21CollectiveEpilogueFwdINS6_IJSA_SC_SB_EEES9_NS_10bfloat16_tESG_Li384ELb0ELb0ELb0ELb1EEENS1_30DynamicPersistentTileSchedulerILi384ELi128ELb0ELb0ELb1EEEEEEEEEvNT_6ParamsE:
[----:B------:R-:W-:Y:S01]  /*0000*/  LDC R1, c[0x0][0x37c] ;  /* 0x0000df00ff017b82 */ /* 0x000fe20000000800 */
[----:B------:R-:W-:Y:S05]  /*0010*/  EXIT ;  /* 0x000000000000794d */ /* 0x000fea0003800000 */
.L_x_3:
        /* <DEDUP_REMOVED lines=14> */
.L_x_12:


//--------------------- .text._ZN7cutlass13device_kernelIN5flash11enable_sm90INS1_16FlashAttnFwdSm90INS1_25CollectiveMainloopFwdSm90ILi2EN4cute5tupleIJNS5_1CILi1EEES8_S8_EEENS6_IJNS7_ILi192EEENS7_ILi160EEENS7_ILi64EEEEEELi64ENS_12float_e4m3_tEfNS_4arch4Sm90ELb0ELb1ELb1ELb1ELb0ELb0ELb0ELb1ELb1ELb0ELb0ELb0EEENS1_21CollectiveEpilogueFwdINS6_IJSA_SC_SB_EEES9_NS_10bfloat16_tESG_Li384ELb1ELb0ELb0ELb1EEENS1_36VarlenDynamicPersistentTileSchedulerILi192ELi160ELi384ELi128ELb0ELb0ELb1ELb1ELb0ELb1EEEEEEEEEvNT_6ParamsE --------------------------
	.section	.text._ZN7cutlass13device_kernelIN5flash11enable_sm90INS1_16FlashAttnFwdSm90INS1_25CollectiveMainloopFwdSm90ILi2EN4cute5tupleIJNS5_1CILi1EEES8_S8_EEENS6_IJNS7_ILi192EEENS7_ILi160EEENS7_ILi64EEEEEELi64ENS_12float_e4m3_tEfNS_4arch4Sm90ELb0ELb1ELb1ELb1ELb0ELb0ELb0ELb1ELb1ELb0ELb0ELb0EEENS1_21CollectiveEpilogueFwdINS6_IJSA_SC_SB_EEES9_NS_10bfloat16_tESG_Li384ELb1ELb0ELb0ELb1EEENS1_36VarlenDynamicPersistentTileSchedulerILi192ELi160ELi384ELi128ELb0ELb0ELb1ELb1ELb0ELb1EEEEEEEEEvNT_6ParamsE,"ax",@progbits
	.align	128
.text._ZN7cutlass13device_kernelIN5flash11enable_sm90INS1_16FlashAttnFwdSm90INS1_25CollectiveMainloopFwdSm90ILi2EN4cute5tupleIJNS5_1CILi1EEES8_S8_EEENS6_IJNS7_ILi192EEENS7_ILi160EEENS7_ILi64EEEEEELi64ENS_12float_e4m3_tEfNS_4arch4Sm90ELb0ELb1ELb1ELb1ELb0ELb0ELb0ELb1ELb1ELb0ELb0ELb0EEENS1_21CollectiveEpilogueFwdINS6_IJSA_SC_SB_EEES9_NS_10bfloat16_tESG_Li384ELb1ELb0ELb0ELb1EEENS1_36VarlenDynamicPersistentTileSchedulerILi192ELi160ELi384ELi128ELb0ELb0ELb1ELb1ELb0ELb1EEEEEEEEEvNT_6ParamsE:
        .type           _ZN7cutlass13device_kernelIN5flash11enable_sm90INS1_16FlashAttnFwdSm90INS1_25CollectiveMainloopFwdSm90ILi2EN4cute5tupleIJNS5_1CILi1EEES8_S8_EEENS6_IJNS7_ILi192EEENS7_ILi160EEENS7_ILi64EEEEEELi64ENS_12float_e4m3_tEfNS_4arch4Sm90ELb0ELb1ELb1ELb1ELb0ELb0ELb0ELb1ELb1ELb0ELb0ELb0EEENS1_21CollectiveEpilogueFwdINS6_IJSA_SC_SB_EEES9_NS_10bfloat16_tESG_Li384ELb1ELb0ELb0ELb1EEENS1_36VarlenDynamicPersistentTileSchedulerILi192ELi160ELi384ELi128ELb0ELb0ELb1ELb1ELb0ELb1EEEEEEEEEvNT_6ParamsE,@function
        .size           _ZN7cutlass13device_kernelIN5flash11enable_sm90INS1_16FlashAttnFwdSm90INS1_25CollectiveMainloopFwdSm90ILi2EN4cute5tupleIJNS5_1CILi1EEES8_S8_EEENS6_IJNS7_ILi192EEENS7_ILi160EEENS7_ILi64EEEEEELi64ENS_12float_e4m3_tEfNS_4arch4Sm90ELb0ELb1ELb1ELb1ELb0ELb0ELb0ELb1ELb1ELb0ELb0ELb0EEENS1_21CollectiveEpilogueFwdINS6_IJSA_SC_SB_EEES9_NS_10bfloat16_tESG_Li384ELb1ELb0ELb0ELb1EEENS1_36VarlenDynamicPersistentTileSchedulerILi192ELi160ELi384ELi128ELb0ELb0ELb1ELb1ELb0ELb1EEEEEEEEEvNT_6ParamsE,(.L_x_13 - _ZN7cutlass13device_kernelIN5flash11enable_sm90INS1_16FlashAttnFwdSm90INS1_25CollectiveMainloopFwdSm90ILi2EN4cute5tupleIJNS5_1CILi1EEES8_S8_EEENS6_IJNS7_ILi192EEENS7_ILi160EEENS7_ILi64EEEEEELi64ENS_12float_e4m3_tEfNS_4arch4Sm90ELb0ELb1ELb1ELb1ELb0ELb0ELb0ELb1ELb1ELb0ELb0ELb0EEENS1_21CollectiveEpilogueFwdINS6_IJSA_SC_SB_EEES9_NS_10bfloat16_tESG_Li384ELb1ELb0ELb0ELb1EEENS1_36VarlenDynamicPersistentTileSchedulerILi192ELi160ELi384ELi128ELb0ELb0ELb1ELb1ELb0ELb1EEEEEEEEEvNT_6ParamsE)
        .other          _ZN7cutlass13device_kernelIN5flash11enable_sm90INS1_16FlashAttnFwdSm90INS1_25CollectiveMainloopFwdSm90ILi2EN4cute5tupleIJNS5_1CILi1EEES8_S8_EEENS6_IJNS7_ILi192EEENS7_ILi160EEENS7_ILi64EEEEEELi64ENS_12float_e4m3_tEfNS_4arch4Sm90ELb0ELb1ELb1ELb1ELb0ELb0ELb0ELb1ELb1ELb0ELb0ELb0EEENS1_21CollectiveEpilogueFwdINS6_IJSA_SC_SB_EEES9_NS_10bfloat16_tESG_Li384ELb1ELb0ELb0ELb1EEENS1_36VarlenDynamicPersistentTileSchedulerILi192ELi160ELi384ELi128ELb0ELb0ELb1ELb1ELb0ELb1EEEEEEEEEvNT_6ParamsE,@"STO_CUDA_ENTRY STV_DEFAULT"
_ZN7cutlass13device_kernelIN5flash11enable_sm90INS1_16FlashAttnFwdSm90INS1_25CollectiveMainloopFwdSm90ILi2EN4cute5tupleIJNS5_1CILi1EEES8_S8_EEENS6_IJNS7_ILi192EEENS7_ILi160EEENS7_ILi64EEEEEELi64ENS_12float_e4m3_tEfNS_4arch4Sm90ELb0ELb1ELb1ELb1ELb0ELb0ELb0ELb1ELb1ELb0ELb0ELb0EEENS1_21CollectiveEpilogueFwdINS6_IJSA_SC_SB_EEES9_NS_10bfloat16_tESG_Li384ELb1ELb0ELb0ELb1EEENS1_36VarlenDynamicPersistentTileSchedulerILi192ELi160ELi384ELi128ELb0ELb0ELb1ELb1ELb0ELb1EEEEEEEEEvNT_6ParamsE:
[----:B------:R-:W-:Y:S01]  /*0000*/  LDC R1, c[0x0][0x37c] ;  /* 0x0000df00ff017b82 */ /* 0x000fe20000000800 */
[----:B------:R-:W-:Y:S05]  /*0010*/  EXIT ;  /* 0x000000000000794d */ /* 0x000fea0003800000 */
.L_x_4:
        /* <DEDUP_REMOVED lines=14> */
.L_x_13:


//--------------------- .text._ZN7cutlass13device_kernelIN5flash11enable_sm90INS1_16FlashAttnFwdSm90INS1_25CollectiveMainloopFwdSm90ILi2EN4cute5tupleIJNS5_1CILi1EEES8_S8_EEENS6_IJNS7_ILi192EEENS7_ILi160EEENS7_ILi64EEEEEELi64ENS_12float_e4m3_tEfNS_4arch4Sm90ELb0ELb1ELb1ELb1ELb0ELb1ELb0ELb1ELb1ELb0ELb0ELb0EEENS1_21CollectiveEpilogueFwdINS6_IJSA_SC_SB_EEES9_NS_10bfloat16_tESG_Li384ELb1ELb0ELb0ELb1EEENS1_36VarlenDynamicPersistentTileSchedulerILi192ELi160ELi384ELi128ELb0ELb0ELb1ELb1ELb0ELb1EEEEEEEEEvNT_6ParamsE --------------------------
	.section	.text._ZN7cutlass13device_kernelIN5flash11enable_sm90INS1_16FlashAttnFwdSm90INS1_25CollectiveMainloopFwdSm90ILi2EN4cute5tupleIJNS5_1CILi1EEES8_S8_EEENS6_IJNS7_ILi192EEENS7_ILi160EEENS7_ILi64EEEEEELi64ENS_12float_e4m3_tEfNS_4arch4Sm90ELb0ELb1ELb1ELb1ELb0ELb1ELb0ELb1ELb1ELb0ELb0ELb0EEENS1_21CollectiveEpilogueFwdINS6_IJSA_SC_SB_EEES9_NS_10bfloat16_tESG_Li384ELb1ELb0ELb0ELb1EEENS1_36VarlenDynamicPersistentTileSchedulerILi192ELi160ELi384ELi128ELb0ELb0ELb1ELb1ELb0ELb1EEEEEEEEEvNT_6ParamsE,"ax",@progbits
	.align	128
.text._ZN7cutlass13device_kernelIN5flash11enable_sm90INS1_16FlashAttnFwdSm90INS1_25CollectiveMainloopFwdSm90ILi2EN4cute5tupleIJNS5_1CILi1EEES8_S8_EEENS6_IJNS7_ILi192EEENS7_ILi160EEENS7_ILi64EEEEEELi64ENS_12float_e4m3_tEfNS_4arch4Sm90ELb0ELb1ELb1ELb1ELb0ELb1ELb0ELb1ELb1ELb0ELb0ELb0EEENS1_21CollectiveEpilogueFwdINS6_IJSA_SC_SB_EEES9_NS_10bfloat16_tESG_Li384ELb1ELb0ELb0ELb1EEENS1_36VarlenDynamicPersistentTileSchedulerILi192ELi160ELi384ELi128ELb0ELb0ELb1ELb1ELb0ELb1EEEEEEEEEvNT_6ParamsE:
        .type           _ZN7cutlass13device_kernelIN5flash11enable_sm90INS1_16FlashAttnFwdSm90INS1_25CollectiveMainloopFwdSm90ILi2EN4cute5tupleIJNS5_1CILi1EEES8_S8_EEENS6_IJNS7_ILi192EEENS7_ILi160EEENS7_ILi64EEEEEELi64ENS_12float_e4m3_tEfNS_4arch4Sm90ELb0ELb1ELb1ELb1ELb0ELb1ELb0ELb1ELb1ELb0ELb0ELb0EEENS1_21CollectiveEpilogueFwdINS6_IJSA_SC_SB_EEES9_NS_10bfloat16_tESG_Li384ELb1ELb0ELb0ELb1EEENS1_36VarlenDynamicPersistentTileSchedulerILi192ELi160ELi384ELi128ELb0ELb0ELb1ELb1ELb0ELb1EEEEEEEEEvNT_6ParamsE,@function
        .size           _ZN7cutlass13device_kernelIN5flash11enable_sm90INS1_16FlashAttnFwdSm90INS1_25CollectiveMainloopFwdSm90ILi2EN4cute5tupleIJNS5_1CILi1EEES8_S8_EEENS6_IJNS7_ILi192EEENS7_ILi160EEENS7_ILi64EEEEEELi64ENS_12float_e4m3_tEfNS_4arch4Sm90ELb0ELb1ELb1ELb1ELb0ELb1ELb0ELb1ELb1ELb0ELb0ELb0EEENS1_21CollectiveEpilogueFwdINS6_IJSA_SC_SB_EEES9_NS_10bfloat16_tESG_Li384ELb1ELb0ELb0ELb1EEENS1_36VarlenDynamicPersistentTileSchedulerILi192ELi160ELi384ELi128ELb0ELb0ELb1ELb1ELb0ELb1EEEEEEEEEvNT_6ParamsE,(.L_x_14 - _ZN7cutlass13device_kernelIN5flash11enable_sm90INS1_16FlashAttnFwdSm90INS1_25CollectiveMainloopFwdSm90ILi2EN4cute5tupleIJNS5_1CILi1EEES8_S8_EEENS6_IJNS7_ILi192EEENS7_ILi160EEENS7_ILi64EEEEEELi64ENS_12float_e4m3_tEfNS_4arch4Sm90ELb0ELb1ELb1ELb1ELb0ELb1ELb0ELb1ELb1ELb0ELb0ELb0EEENS1_21CollectiveEpilogueFwdINS6_IJSA_SC_SB_EEES9_NS_10bfloat16_tESG_Li384ELb1ELb0ELb0ELb1EEENS1_36VarlenDynamicPersistentTileSchedulerILi192ELi160ELi384ELi128ELb0ELb0ELb1ELb1ELb0ELb1EEEEEEEEEvNT_6ParamsE)
        .other          _ZN7cutlass13device_kernelIN5flash11enable_sm90INS1_16FlashAttnFwdSm90INS1_25CollectiveMainloopFwdSm90ILi2EN4cute5tupleIJNS5_1CILi1EEES8_S8_EEENS6_IJNS7_ILi192EEENS7_ILi160EEENS7_ILi64EEEEEELi64ENS_12float_e4m3_tEfNS_4arch4Sm90ELb0ELb1ELb1ELb1ELb0ELb1ELb0ELb1ELb1ELb0ELb0ELb0EEENS1_21CollectiveEpilogueFwdINS6_IJSA_SC_SB_EEES9_NS_10bfloat16_tESG_Li384ELb1ELb0ELb0ELb1EEENS1_36VarlenDynamicPersistentTileSchedulerILi192ELi160ELi384ELi128ELb0ELb0ELb1ELb1ELb0ELb1EEEEEEEEEvNT_6ParamsE,@"STO_CUDA_ENTRY STV_DEFAULT"
_ZN7cutlass13device_kernelIN5flash11enable_sm90INS1_16FlashAttnFwdSm90INS1_25CollectiveMainloopFwdSm90ILi2EN4cute5tupleIJNS5_1CILi1EEES8_S8_EEENS6_IJNS7_ILi192EEENS7_ILi160EEENS7_ILi64EEEEEELi64ENS_12float_e4m3_tEfNS_4arch4Sm90ELb0ELb1ELb1ELb1ELb0ELb1ELb0ELb1ELb1ELb0ELb0ELb0EEENS1_21CollectiveEpilogueFwdINS6_IJSA_SC_SB_EEES9_NS_10bfloat16_tESG_Li384ELb1ELb0ELb0ELb1EEENS1_36VarlenDynamicPersistentTileSchedulerILi192ELi160ELi384ELi128ELb0ELb0ELb1ELb1ELb0ELb1EEEEEEEEEvNT_6ParamsE:
[----:B------:R-:W-:Y:S01]  /*0000*/  LDC R1, c[0x0][0x37c] ;  /* 0x0000df00ff017b82 */ /* 0x000fe20000000800 */
[----:B------:R-:W-:Y:S05]  /*0010*/  EXIT ;  /* 0x000000000000794d */ /* 0x000fea0003800000 */
.L_x_5:
        /* <DEDUP_REMOVED lines=14> */
.L_x_14:


//--------------------- .text._ZN7cutlass13device_kernelIN5flash11enable_sm90INS1_16FlashAttnFwdSm90INS1_25CollectiveMainloopFwdSm90ILi2EN4cute5tupleIJNS5_1CILi1EEES8_S8_EEENS6_IJNS7_ILi192EEENS7_ILi160EEENS7_ILi64EEEEEELi64ENS_12float_e4m3_tEfNS_4arch4Sm90ELb1ELb0ELb1ELb0ELb0ELb0ELb0ELb1ELb1ELb0ELb0ELb0EEENS1_21CollectiveEpilogueFwdINS6_IJSA_SC_SB_EEES9_NS_10bfloat16_tESG_Li384ELb0ELb0ELb0ELb1EEENS1_30DynamicPersistentTileSchedulerILi384ELi128ELb0ELb0ELb1EEEEEEEEEvNT_6ParamsE --------------------------
	.section	.text._ZN7cutlass13device_kernelIN5flash11enable_sm90INS1_16FlashAttnFwdSm90INS1_25CollectiveMainloopFwdSm90ILi2EN4cute5tupleIJNS5_1CILi1EEES8_S8_EEENS6_IJNS7_ILi192EEENS7_ILi160EEENS7_ILi64EEEEEELi64ENS_12float_e4m3_tEfNS_4arch4Sm90ELb1ELb0ELb1ELb0ELb0ELb0ELb0ELb1ELb1ELb0ELb0ELb0EEENS1_21CollectiveEpilogueFwdINS6_IJSA_SC_SB_EEES9_NS_10bfloat16_tESG_Li384ELb0ELb0ELb0ELb1EEENS1_30DynamicPersistentTileSchedulerILi384ELi128ELb0ELb0ELb1EEEEEEEEEvNT_6ParamsE,"ax",@progbits
	.align	128
.text._ZN7cutlass13device_kernelIN5flash11enable_sm90INS1_16FlashAttnFwdSm90INS1_25CollectiveMainloopFwdSm90ILi2EN4cute5tupleIJNS5_1CILi1EEES8_S8_EEENS6_IJNS7_ILi192EEENS7_ILi160EEENS7_ILi64EEEEEELi64ENS_12float_e4m3_tEfNS_4arch4Sm90ELb1ELb0ELb1ELb0ELb0ELb0ELb0ELb1ELb1ELb0ELb0ELb0EEENS1_21CollectiveEpilogueFwdINS6_IJSA_SC_SB_EEES9_NS_10bfloat16_tESG_Li384ELb0ELb0ELb0ELb1EEENS1_30DynamicPersistentTileSchedulerILi384ELi128ELb0ELb0ELb1EEEEEEEEEvNT_6ParamsE:
        .type           _ZN7cutlass13device_kernelIN5flash11enable_sm90INS1_16FlashAttnFwdSm90INS1_25CollectiveMainloopFwdSm90ILi2EN4cute5tupleIJNS5_1CILi1EEES8_S8_EEENS6_IJNS7_ILi192EEENS7_ILi160EEENS7_ILi64EEEEEELi64ENS_12float_e4m3_tEfNS_4arch4Sm90ELb1ELb0ELb1ELb0ELb0ELb0ELb0ELb1ELb1ELb0ELb0ELb0EEENS1_21CollectiveEpilogueFwdINS6_IJSA_SC_SB_EEES9_NS_10bfloat16_tESG_Li384ELb0ELb0ELb0ELb1EEENS1_30DynamicPersistentTileSchedulerILi384ELi128ELb0ELb0ELb1EEEEEEEEEvNT_6ParamsE,@function
        .size           _ZN7cutlass13device_kernelIN5flash11enable_sm90INS1_16FlashAttnFwdSm90INS1_25CollectiveMainloopFwdSm90ILi2EN4cute5tupleIJNS5_1CILi1EEES8_S8_EEENS6_IJNS7_ILi192EEENS7_ILi160EEENS7_ILi64EEEEEELi64ENS_12float_e4m3_tEfNS_4arch4Sm90ELb1ELb0ELb1ELb0ELb0ELb0ELb0ELb1ELb1ELb0ELb0ELb0EEENS1_21CollectiveEpilogueFwdINS6_IJSA_SC_SB_EEES9_NS_10bfloat16_tESG_Li384ELb0ELb0ELb0ELb1EEENS1_30DynamicPersistentTileSchedulerILi384ELi128ELb0ELb0ELb1EEEEEEEEEvNT_6ParamsE,(.L_x_15 - _ZN7cutlass13device_kernelIN5flash11enable_sm90INS1_16FlashAttnFwdSm90INS1_25CollectiveMainloopFwdSm90ILi2EN4cute5tupleIJNS5_1CILi1EEES8_S8_EEENS6_IJNS7_ILi192EEENS7_ILi160EEENS7_ILi64EEEEEELi64ENS_12float_e4m3_tEfNS_4arch4Sm90ELb1ELb0ELb1ELb0ELb0ELb0ELb0ELb1ELb1ELb0ELb0ELb0EEENS1_21CollectiveEpilogueFwdINS6_IJSA_SC_SB_EEES9_NS_10bfloat16_tESG_Li384ELb0ELb0ELb0ELb1EEENS1_30DynamicPersistentTileSchedulerILi384ELi128ELb0ELb0ELb1EEEEEEEEEvNT_6ParamsE)
        .other          _ZN7cutlass13device_kernelIN5flash11enable_sm90INS1_16FlashAttnFwdSm90INS1_25CollectiveMainloopFwdSm90ILi2EN4cute5tupleIJNS5_1CILi1EEES8_S8_EEENS6_IJNS7_ILi192EEENS7_ILi160EEENS7_ILi64EEEEEELi64ENS_12float_e4m3_tEfNS_4arch4Sm90ELb1ELb0ELb1ELb0ELb0ELb0ELb0ELb1ELb1ELb0ELb0ELb0EEENS1_21CollectiveEpilogueFwdINS6_IJSA_SC_SB_EEES9_NS_10bfloat16_tESG_Li384ELb0ELb0ELb0ELb1EEENS1_30DynamicPersistentTileSchedulerILi384ELi128ELb0ELb0ELb1EEEEEEEEEvNT_6ParamsE,@"STO_CUDA_ENTRY STV_DEFAULT"
_ZN7cutlass13device_kernelIN5flash11enable_sm90INS1_16FlashAttnFwdSm90INS1_25CollectiveMainloopFwdSm90ILi2EN4cute5tupleIJNS5_1CILi1EEES8_S8_EEENS6_IJNS7_ILi192EEENS7_ILi160EEENS7_ILi64EEEEEELi64ENS_12float_e4m3_tEfNS_4arch4Sm90ELb1ELb0ELb1ELb0ELb0ELb0ELb0ELb1ELb1ELb0ELb0ELb0EEENS1_21CollectiveEpilogueFwdINS6_IJSA_SC_SB_EEES9_NS_10bfloat16_tESG_Li384ELb0ELb0ELb0ELb1EEENS1_30DynamicPersistentTileSchedulerILi384ELi128ELb0ELb0ELb1EEEEEEEEEvNT_6ParamsE:
[----:B------:R-:W-:Y:S01]  /*0000*/  LDC R1, c[0x0][0x37c] ;  /* 0x0000df00ff017b82 */ /* 0x000fe20000000800 */
[----:B------:R-:W-:Y:S05]  /*0010*/  EXIT ;  /* 0x000000000000794d */ /* 0x000fea0003800000 */
.L_x_6:
        /* <DEDUP_REMOVED lines=14> */
.L_x_15:


//--------------------- .text._ZN7cutlass13device_kernelIN5flash11enable_sm90INS1_16FlashAttnFwdSm90INS1_25CollectiveMainloopFwdSm90ILi2EN4cute5tupleIJNS5_1CILi1EEES8_S8_EEENS6_IJNS7_ILi192EEENS7_ILi160EEENS7_ILi64EEEEEELi64ENS_12float_e4m3_tEfNS_4arch4Sm90ELb1ELb0ELb1ELb1ELb0ELb0ELb0ELb1ELb1ELb0ELb0ELb0EEENS1_21CollectiveEpilogueFwdINS6_IJSA_SC_SB_EEES9_NS_10bfloat16_tESG_Li384ELb1ELb0ELb0ELb1EEENS1_36VarlenDynamicPersistentTileSchedulerILi192ELi160ELi384ELi128ELb0ELb0ELb1ELb1ELb1ELb1EEEEEEEEEvNT_6ParamsE --------------------------
	.section	.text._ZN7cutlass13device_kernelIN5flash11enable_sm90INS1_16FlashAttnFwdSm90INS1_25CollectiveMainloopFwdSm90ILi2EN4cute5tupleIJNS5_1CILi1EEES8_S8_EEENS6_IJNS7_ILi192EEENS7_ILi160EEENS7_ILi64EEEEEELi64ENS_12float_e4m3_tEfNS_4arch4Sm90ELb1ELb0ELb1ELb1ELb0ELb0ELb0ELb1ELb1ELb0ELb0ELb0EEENS1_21CollectiveEpilogueFwdINS6_IJSA_SC_SB_EEES9_NS_10bfloat16_tESG_Li384ELb1ELb0ELb0ELb1EEENS1_36VarlenDynamicPersistentTileSchedulerILi192ELi160ELi384ELi128ELb0ELb0ELb1ELb1ELb1ELb1EEEEEEEEEvNT_6ParamsE,"ax",@progbits
	.align	128
.text._ZN7cutlass13device_kernelIN5flash11enable_sm90INS1_16FlashAttnFwdSm90INS1_25CollectiveMainloopFwdSm90ILi2EN4cute5tupleIJNS5_1CILi1EEES8_S8_EEENS6_IJNS7_ILi192EEENS7_ILi160EEENS7_ILi64EEEEEELi64ENS_12float_e4m3_tEfNS_4arch4Sm90ELb1ELb0ELb1ELb1ELb0ELb0ELb0ELb1ELb1ELb0ELb0ELb0EEENS1_21CollectiveEpilogueFwdINS6_IJSA_SC_SB_EEES9_NS_10bfloat16_tESG_Li384ELb1ELb0ELb0ELb1EEENS1_36VarlenDynamicPersistentTileSchedulerILi192ELi160ELi384ELi128ELb0ELb0ELb1ELb1ELb1ELb1EEEEEEEEEvNT_6ParamsE:
        .type           _ZN7cutlass13device_kernelIN5flash11enable_sm90INS1_16FlashAttnFwdSm90INS1_25CollectiveMainloopFwdSm90ILi2EN4cute5tupleIJNS5_1CILi1EEES8_S8_EEENS6_IJNS7_ILi192EEENS7_ILi160EEENS7_ILi64EEEEEELi64ENS_12float_e4m3_tEfNS_4arch4Sm90ELb1ELb0ELb1ELb1ELb0ELb0ELb0ELb1ELb1ELb0ELb0ELb0EEENS1_21CollectiveEpilogueFwdINS6_IJSA_SC_SB_EEES9_NS_10bfloat16_tESG_Li384ELb1ELb0ELb0ELb1EEENS1_36VarlenDynamicPersistentTileSchedulerILi192ELi160ELi384ELi128ELb0ELb0ELb1ELb1ELb1ELb1EEEEEEEEEvNT_6ParamsE,@function
        .size           _ZN7cutlass13device_kernelIN5flash11enable_sm90INS1_16FlashAttnFwdSm90INS1_25CollectiveMainloopFwdSm90ILi2EN4cute5tupleIJNS5_1CILi1EEES8_S8_EEENS6_IJNS7_ILi192EEENS7_ILi160EEENS7_ILi64EEEEEELi64ENS_12float_e4m3_tEfNS_4arch4Sm90ELb1ELb0ELb1ELb1ELb0ELb0ELb0ELb1ELb1ELb0ELb0ELb0EEENS1_21CollectiveEpilogueFwdINS6_IJSA_SC_SB_EEES9_NS_10bfloat16_tESG_Li384ELb1ELb0ELb0ELb1EEENS1_36VarlenDynamicPersistentTileSchedulerILi192ELi160ELi384ELi128ELb0ELb0ELb1ELb1ELb1ELb1EEEEEEEEEvNT_6ParamsE,(.L_x_16 - _ZN7cutlass13device_kernelIN5flash11enable_sm90INS1_16FlashAttnFwdSm90INS1_25CollectiveMainloopFwdSm90ILi2EN4cute5tupleIJNS5_1CILi1EEES8_S8_EEENS6_IJNS7_ILi192EEENS7_ILi160EEENS7_ILi64EEEEEELi64ENS_12float_e4m3_tEfNS_4arch4Sm90ELb1ELb0ELb1ELb1ELb0ELb0ELb0ELb1ELb1ELb0ELb0ELb0EEENS1_21CollectiveEpilogueFwdINS6_IJSA_SC_SB_EEES9_NS_10bfloat16_tESG_Li384ELb1ELb0ELb0ELb1EEENS1_36VarlenDynamicPersistentTileSchedulerILi192ELi160ELi384ELi128ELb0ELb0ELb1ELb1ELb1ELb1EEEEEEEEEvNT_6ParamsE)
        .other          _ZN7cutlass13device_kernelIN5flash11enable_sm90INS1_16FlashAttnFwdSm90INS1_25CollectiveMainloopFwdSm90ILi2EN4cute5tupleIJNS5_1CILi1EEES8_S8_EEENS6_IJNS7_ILi192EEENS7_ILi160EEENS7_ILi64EEEEEELi64ENS_12float_e4m3_tEfNS_4arch4Sm90ELb1ELb0ELb1ELb1ELb0ELb0ELb0ELb1ELb1ELb0ELb0ELb0EEENS1_21CollectiveEpilogueFwdINS6_IJSA_SC_SB_EEES9_NS_10bfloat16_tESG_Li384ELb1ELb0ELb0ELb1EEENS1_36VarlenDynamicPersistentTileSchedulerILi192ELi160ELi384ELi128ELb0ELb0ELb1ELb1ELb1ELb1EEEEEEEEEvNT_6ParamsE,@"STO_CUDA_ENTRY STV_DEFAULT"
_ZN7cutlass13device_kernelIN5flash11enable_sm90INS1_16FlashAttnFwdSm90INS1_25CollectiveMainloopFwdSm90ILi2EN4cute5tupleIJNS5_1CILi1EEES8_S8_EEENS6_IJNS7_ILi192EEENS7_ILi160EEENS7_ILi64EEEEEELi64ENS_12float_e4m3_tEfNS_4arch4Sm90ELb1ELb0ELb1ELb1ELb0ELb0ELb0ELb1ELb1ELb0ELb0ELb0EEENS1_21CollectiveEpilogueFwdINS6_IJSA_SC_SB_EEES9_NS_10bfloat16_tESG_Li384ELb1ELb0ELb0ELb1EEENS1_36VarlenDynamicPersistentTileSchedulerILi192ELi160ELi384ELi128ELb0ELb0ELb1ELb1ELb1ELb1EEEEEEEEEvNT_6ParamsE:
[----:B------:R-:W-:Y:S01]  /*0000*/  LDC R1, c[0x0][0x37c] ;  /* 0x0000df00ff017b82 */ /* 0x000fe20000000800 */
[----:B------:R-:W-:Y:S05]  /*0010*/  EXIT ;  /* 0x000000000000794d */ /* 0x000fea0003800000 */
.L_x_7:
        /* <DEDUP_REMOVED lines=14> */
.L_x_16:


//--------------------- .text._ZN7cutlass13device_kernelIN5flash11enable_sm90INS1_16FlashAttnFwdSm90INS1_25CollectiveMainloopFwdSm90ILi2EN4cute5tupleIJNS5_1CILi1EEES8_S8_EEENS6_IJNS7_ILi192EEENS7_ILi160EEENS7_ILi64EEEEEELi64ENS_12float_e4m3_tEfNS_4arch4Sm90ELb1ELb0ELb1ELb1ELb0ELb1ELb0ELb1ELb1ELb0ELb0ELb0EEENS1_21CollectiveEpilogueFwdINS6_IJSA_SC_SB_EEES9_NS_10bfloat16_tESG_Li384ELb1ELb0ELb0ELb1EEENS1_36VarlenDynamicPersistentTileSchedulerILi192ELi160ELi384ELi128ELb0ELb0ELb1ELb1ELb1ELb1EEEEEEEEEvNT_6ParamsE --------------------------
	.section	.text._ZN7cutlass13device_kernelIN5flash11enable_sm90INS1_16FlashAttnFwdSm90INS1_25CollectiveMainloopFwdSm90ILi2EN4cute5tupleIJNS5_1CILi1EEES8_S8_EEENS6_IJNS7_ILi192EEENS7_ILi160EEENS7_ILi64EEEEEELi64ENS_12float_e4m3_tEfNS_4arch4Sm90ELb1ELb0ELb1ELb1ELb0ELb1ELb0ELb1ELb1ELb0ELb0ELb0EEENS1_21CollectiveEpilogueFwdINS6_IJSA_SC_SB_EEES9_NS_10bfloat16_tESG_Li384ELb1ELb0ELb0ELb1EEENS1_36VarlenDynamicPersistentTileSchedulerILi192ELi160ELi384ELi128ELb0ELb0ELb1ELb1ELb1ELb1EEEEEEEEEvNT_6ParamsE,"ax",@progbits
	.align	128
.text._ZN7cutlass13device_kernelIN5flash11enable_sm90INS1_16FlashAttnFwdSm90INS1_25CollectiveMainloopFwdSm90ILi2EN4cute5tupleIJNS5_1CILi1EEES8_S8_EEENS6_IJNS7_ILi192EEENS7_ILi160EEENS7_ILi64EEEEEELi64ENS_12float_e4m3_tEfNS_4arch4Sm90ELb1ELb0ELb1ELb1ELb0ELb1ELb0ELb1ELb1ELb0ELb0ELb0EEENS1_21CollectiveEpilogueFwdINS6_IJSA_SC_SB_EEES9_NS_10bfloat16_tESG_Li384ELb1ELb0ELb0ELb1EEENS1_36VarlenDynamicPersistentTileSchedulerILi192ELi160ELi384ELi128ELb0ELb0ELb1ELb1ELb1ELb1EEEEEEEEEvNT_6ParamsE:
        .type           _ZN7cutlass13device_kernelIN5flash11enable_sm90INS1_16FlashAttnFwdSm90INS1_25CollectiveMainloopFwdSm90ILi2EN4cute5tupleIJNS5_1CILi1EEES8_S8_EEENS6_IJNS7_ILi192EEENS7_ILi160EEENS7_ILi64EEEEEELi64ENS_12float_e4m3_tEfNS_4arch4Sm90ELb1ELb0ELb1ELb1ELb0ELb1ELb0ELb1ELb1ELb0ELb0ELb0EEENS1_21CollectiveEpilogueFwdINS6_IJSA_SC_SB_EEES9_NS_10bfloat16_tESG_Li384ELb1ELb0ELb0ELb1EEENS1_36VarlenDynamicPersistentTileSchedulerILi192ELi160ELi384ELi128ELb0ELb0ELb1ELb1ELb1ELb1EEEEEEEEEvNT_6ParamsE,@function
        .size           _ZN7cutlass13device_kernelIN5flash11enable_sm90INS1_16FlashAttnFwdSm90INS1_25CollectiveMainloopFwdSm90ILi2EN4cute5tupleIJNS5_1CILi1EEES8_S8_EEENS6_IJNS7_ILi192EEENS7_ILi160EEENS7_ILi64EEEEEELi64ENS_12float_e4m3_tEfNS_4arch4Sm90ELb1ELb0ELb1ELb1ELb0ELb1ELb0ELb1ELb1ELb0ELb0ELb0EEENS1_21CollectiveEpilogueFwdINS6_IJSA_SC_SB_EEES9_NS_10bfloat16_tESG_Li384ELb1ELb0ELb0ELb1EEENS1_36VarlenDynamicPersistentTileSchedulerILi192ELi160ELi384ELi128ELb0ELb0ELb1ELb1ELb1ELb1EEEEEEEEEvNT_6ParamsE,(.L_x_17 - _ZN7cutlass13device_kernelIN5flash11enable_sm90INS1_16FlashAttnFwdSm90INS1_25CollectiveMainloopFwdSm90ILi2EN4cute5tupleIJNS5_1CILi1EEES8_S8_EEENS6_IJNS7_ILi192EEENS7_ILi160EEENS7_ILi64EEEEEELi64ENS_12float_e4m3_tEfNS_4arch4Sm90ELb1ELb0ELb1ELb1ELb0ELb1ELb0ELb1ELb1ELb0ELb0ELb0EEENS1_21CollectiveEpilogueFwdINS6_IJSA_SC_SB_EEES9_NS_10bfloat16_tESG_Li384ELb1ELb0ELb0ELb1EEENS1_36VarlenDynamicPersistentTileSchedulerILi192ELi160ELi384ELi128ELb0ELb0ELb1ELb1ELb1ELb1EEEEEEEEEvNT_6ParamsE)
        .other          _ZN7cutlass13device_kernelIN5flash11enable_sm90INS1_16FlashAttnFwdSm90INS1_25CollectiveMainloopFwdSm90ILi2EN4cute5tupleIJNS5_1CILi1EEES8_S8_EEENS6_IJNS7_ILi192EEENS7_ILi160EEENS7_ILi64EEEEEELi64ENS_12float_e4m3_tEfNS_4arch4Sm90ELb1ELb0ELb1ELb1ELb0ELb1ELb0ELb1ELb1ELb0ELb0ELb0EEENS1_21CollectiveEpilogueFwdINS6_IJSA_SC_SB_EEES9_NS_10bfloat16_tESG_Li384ELb1ELb0ELb0ELb1EEENS1_36VarlenDynamicPersistentTileSchedulerILi192ELi160ELi384ELi128ELb0ELb0ELb1ELb1ELb1ELb1EEEEEEEEEvNT_6ParamsE,@"STO_CUDA_ENTRY STV_DEFAULT"
_ZN7cutlass13device_kernelIN5flash11enable_sm90INS1_16FlashAttnFwdSm90INS1_25CollectiveMainloopFwdSm90ILi2EN4cute5tupleIJNS5_1CILi1EEES8_S8_EEENS6_IJNS7_ILi192EEENS7_ILi160EEENS7_ILi64EEEEEELi64ENS_12float_e4m3_tEfNS_4arch4Sm90ELb1ELb0ELb1ELb1ELb0ELb1ELb0ELb1ELb1ELb0ELb0ELb0EEENS1_21CollectiveEpilogueFwdINS6_IJSA_SC_SB_EEES9_NS_10bfloat16_tESG_Li384ELb1ELb0ELb0ELb1EEENS1_36VarlenDynamicPersistentTileSchedulerILi192ELi160ELi384ELi128ELb0ELb0ELb1ELb1ELb1ELb1EEEEEEEEEvNT_6ParamsE:
[----:B------:R-:W-:Y:S01]  /*0000*/  LDC R1, c[0x0][0x37c] ;  /* 0x0000df00ff017b82 */ /* 0x000fe20000000800 */
[----:B------:R-:W-:Y:S05]  /*0010*/  EXIT ;  /* 0x000000000000794d */ /* 0x000fea0003800000 */
.L_x_8:
        /* <DEDUP_REMOVED lines=14> */
.L_x_17:


//--------------------- .nv.shared.reserved.0     --------------------------
	.section	.nv.shared.reserved.0,"aw",@nobits
	.weak		__nv_reservedSMEM_offset_0_alias
	.size		__nv_reservedSMEM_offset_0_alias, 0, 64
	.other		__nv_reservedSMEM_offset_0_alias,@"STO_CUDA_RESERVED_SHARED STV_DEFAULT"
__nv_reservedSMEM_offset_0_alias:
	.zero		0
	.zero		64


//--------------------- .nv.global                --------------------------
	.section	.nv.global,"aw",@nobits
.nv.global:
	.type		_ZN73_INTERNAL_95c1d04c_37_flash_fwd_hdim64_e4m3_softcap_sm90_cu_e763cb1e_32564cute1_E,@object
	.size		_ZN73_INTERNAL_95c1d04c_37_flash_fwd_hdim64_e4m3_softcap_sm90_cu_e763cb1e_32564cute1_E,(_ZN73_INTERNAL_95c1d04c_37_flash_fwd_hdim64_e4m3_softcap_sm90_cu_e763cb1e_32564cuda3std3__45__cpo6cbeginE - _ZN73_INTERNAL_95c1d04c_37_flash_fwd_hdim64_e4m3_softcap_sm90_cu_e763cb1e_32564cute1_E)
_ZN73_INTERNAL_95c1d04c_37_flash_fwd_hdim64_e4m3_softcap_sm90_cu_e763cb1e_32564cute1_E:
	.zero		1
	.type		_ZN73_INTERNAL_95c1d04c_37_flash_fwd_hdim64_e4m3_softcap_sm90_cu_e763cb1e_32564cuda3std3__45__cpo6cbeginE,@object
	.size		_ZN73_INTERNAL_95c1d04c_37_flash_fwd_hdim64_e4m3_softcap_sm90_cu_e763cb1e_32564cuda3std3__45__cpo6cbeginE,(_ZN73_INTERNAL_95c1d04c_37_flash_fwd_hdim64_e4m3_softcap_sm90_cu_e763cb1e_32564cuda3std3__48in_placeE - _ZN73_INTERNAL_95c1d04c_37_flash_fwd_hdim64_e4m3_softcap_sm90_cu_e763cb1e_32564cuda3std3__45__cpo6cbeginE)
_ZN73_INTERNAL_95c1d04c_37_flash_fwd_hdim64_e4m3_softcap_sm90_cu_e763cb1e_32564cuda3std3__45__cpo6cbeginE:
	.zero		1
	.type		_ZN73_INTERNAL_95c1d04c_37_flash_fwd_hdim64_e4m3_softcap_sm90_cu_e763cb1e_32564cuda3std3__48in_placeE,@object
	.size		_ZN73_INTERNAL_95c1d04c_37_flash_fwd_hdim64_e4m3_softcap_sm90_cu_e763cb1e_32564cuda3std3__48in_placeE,(_ZN73_INTERNAL_95c1d04c_37_flash_fwd_hdim64_e4m3_softcap_sm90_cu_e763cb1e_32564cuda3std6ranges3__45__cpo9iter_moveE - _ZN73_INTERNAL_95c1d04c_37_flash_fwd_hdim64_e4m3_softcap_sm90_cu_e763cb1e_32564cuda3std3__48in_placeE)
_ZN73_INTERNAL_95c1d04c_37_flash_fwd_hdim64_e4m3_softcap_sm90_cu_e763cb1e_32564cuda3std3__48in_placeE:
	.zero		1
	.type		_ZN73_INTERNAL_95c1d04c_37_flash_fwd_hdim64_e4m3_softcap_sm90_cu_e763cb1e_32564cuda3std6ranges3__45__cpo9iter_moveE,@object
	.size		_ZN73_INTERNAL_95c1d04c_37_flash_fwd_hdim64_e4m3_softcap_sm90_cu_e763cb1e_32564cuda3std6ranges3__45__cpo9iter_moveE,(_ZN73_INTERNAL_95c1d04c_37_flash_fwd_hdim64_e4m3_softcap_sm90_cu_e763cb1e_32564cuda3std3__45__cpo5beginE - _ZN73_INTERNAL_95c1d04c_37_flash_fwd_hdim64_e4m3_softcap_sm90_cu_e763cb1e_32564cuda3std6ranges3__45__cpo9iter_moveE)
_ZN73_INTERNAL_95c1d04c_37_flash_fwd_hdim64_e4m3_softcap_sm90_cu_e763cb1e_32564cuda3std6ranges3__45__cpo9iter_moveE:
	.zero		1
	.type		_ZN73_INTERNAL_95c1d04c_37_flash_fwd_hdim64_e4m3_softcap_sm90_cu_e763cb1e_32564cuda3std3__45__cpo5beginE,@object
	.size		_ZN73_INTERNAL_95c1d04c_37_flash_fwd_hdim64_e4m3_softcap_sm90_cu_e763cb1e_32564cuda3std3__45__cpo5beginE,(_ZN73_INTERNAL_95c1d04c_37_flash_fwd_hdim64_e4m3_softcap_sm90_cu_e763cb1e_32564cuda3std3__475_GLOBAL__N__95c1d04c_37_flash_fwd_hdim64_e4m3_softcap_sm90_cu_e763cb1e_32566ignoreE - _ZN73_INTERNAL_95c1d04c_37_flash_fwd_hdim64_e4m3_softcap_sm90_cu_e763cb1e_32564cuda3std3__45__cpo5beginE)
_ZN73_INTERNAL_95c1d04c_37_flash_fwd_hdim64_e4m3_softcap_sm90_cu_e763cb1e_32564cuda3std3__45__cpo5beginE:
	.zero		1
	.type		_ZN73_INTERNAL_95c1d04c_37_flash_fwd_hdim64_e4m3_softcap_sm90_cu_e763cb1e_32564cuda3std3__475_GLOBAL__N__95c1d04c_37_flash_fwd_hdim64_e4m3_softcap_sm90_cu_e763cb1e_32566ignoreE,@object
	.size		_ZN73_INTERNAL_95c1d04c_37_flash_fwd_hdim64_e4m3_softcap_sm90_cu_e763cb1e_32564cuda3std3__475_GLOBAL__N__95c1d04c_37_flash_fwd_hdim64_e4m3_softcap_sm90_cu_e763cb1e_32566ignoreE,(_ZN73_INTERNAL_95c1d04c_37_flash_fwd_hdim64_e4m3_softcap_sm90_cu_e763cb1e_32564cute7productE - _ZN73_INTERNAL_95c1d04c_37_flash_fwd_hdim64_e4m3_softcap_sm90_cu_e763cb1e_32564cuda3std3__475_GLOBAL__N__95c1d04c_37_flash_fwd_hdim64_e4m3_softcap_sm90_cu_e763cb1e_32566ignoreE)
_ZN73_INTERNAL_95c1d04c_37_flash_fwd_hdim64_e4m3_softcap_sm90_cu_e763cb1e_32564cuda3std3__475_GLOBAL__N__95c1d04c_37_flash_fwd_hdim64_e4m3_softcap_sm90_cu_e763cb1e_32566ignoreE:
	.zero		1
	.type		_ZN73_INTERNAL_95c1d04c_37_flash_fwd_hdim64_e4m3_softcap_sm90_cu_e763cb1e_32564cute7productE,@object
	.size		_ZN73_INTERNAL_95c1d04c_37_flash_fwd_hdim64_e4m3_softcap_sm90_cu_e763cb1e_32564cute7productE,(_ZN73_INTERNAL_95c1d04c_37_flash_fwd_hdim64_e4m3_softcap_sm90_cu_e763cb1e_32564cuda3std3__45__cpo3endE - _ZN73_INTERNAL_95c1d04c_37_flash_fwd_hdim64_e4m3_softcap_sm90_cu_e763cb1e_32564cute7productE)
_ZN73_INTERNAL_95c1d04c_37_flash_fwd_hdim64_e4m3_softcap_sm90_cu_e763cb1e_32564cute7productE:
	.zero		1
	.type		_ZN73_INTERNAL_95c1d04c_37_flash_fwd_hdim64_e4m3_softcap_sm90_cu_e763cb1e_32564cuda3std3__45__cpo3endE,@object
	.size		_ZN73_INTERNAL_95c1d04c_37_flash_fwd_hdim64_e4m3_softcap_sm90_cu_e763cb1e_32564cuda3std3__45__cpo3endE,(_ZN73_INTERNAL_95c1d04c_37_flash_fwd_hdim64_e4m3_softcap_sm90_cu_e763cb1e_32564cuda3std3__419piecewise_constructE - _ZN73_INTERNAL_95c1d04c_37_flash_fwd_hdim64_e4m3_softcap_sm90_cu_e763cb1e_32564cuda3std3__45__cpo3endE)
_ZN73_INTERNAL_95c1d04c_37_flash_fwd_hdim64_e4m3_softcap_sm90_cu_e763cb1e_32564cuda3std3__45__cpo3endE:
	.zero		1
	.type		_ZN73_INTERNAL_95c1d04c_37_flash_fwd_hdim64_e4m3_softcap_sm90_cu_e763cb1e_32564cuda3std3__419piecewise_constructE,@object
	.size		_ZN73_INTERNAL_95c1d04c_37_flash_fwd_hdim64_e4m3_softcap_sm90_cu_e763cb1e_32564cuda3std3__419piecewise_constructE,(_ZN73_INTERNAL_95c1d04c_37_flash_fwd_hdim64_e4m3_softcap_sm90_cu_e763cb1e_32564cuda3std3__45__cpo4cendE - _ZN73_INTERNAL_95c1d04c_37_flash_fwd_hdim64_e4m3_softcap_sm90_cu_e763cb1e_32564cuda3std3__419piecewise_constructE)
_ZN73_INTERNAL_95c1d04c_37_flash_fwd_hdim64_e4m3_softcap_sm90_cu_e763cb1e_32564cuda3std3__419piecewise_constructE:
	.zero		1
	.type		_ZN73_INTERNAL_95c1d04c_37_flash_fwd_hdim64_e4m3_softcap_sm90_cu_e763cb1e_32564cuda3std3__45__cpo4cendE,@object
	.size		_ZN73_INTERNAL_95c1d04c_37_flash_fwd_hdim64_e4m3_softcap_sm90_cu_e763cb1e_32564cuda3std3__45__cpo4cendE,(_ZN73_INTERNAL_95c1d04c_37_flash_fwd_hdim64_e4m3_softcap_sm90_cu_e763cb1e_32564cuda3std6ranges3__45__cpo4swapE - _ZN73_INTERNAL_95c1d04c_37_flash_fwd_hdim64_e4m3_softcap_sm90_cu_e763cb1e_32564cuda3std3__45__cpo4cendE)
_ZN73_INTERNAL_95c1d04c_37_flash_fwd_hdim64_e4m3_softcap_sm90_cu_e763cb1e_32564cuda3std3__45__cpo4cendE:
	.zero		1
	.type		_ZN73_INTERNAL_95c1d04c_37_flash_fwd_hdim64_e4m3_softcap_sm90_cu_e763cb1e_32564cuda3std6ranges3__45__cpo4swapE,@object
	.size		_ZN73_INTERNAL_95c1d04c_37_flash_fwd_hdim64_e4m3_softcap_sm90_cu_e763cb1e_32564cuda3std6ranges3__45__cpo4swapE,(.L_7 - _ZN73_INTERNAL_95c1d04c_37_flash_fwd_hdim64_e4m3_softcap_sm90_cu_e763cb1e_32564cuda3std6ranges3__45__cpo4swapE)
_ZN73_INTERNAL_95c1d04c_37_flash_fwd_hdim64_e4m3_softcap_sm90_cu_e763cb1e_32564cuda3std6ranges3__45__cpo4swapE:
	.zero		1
.L_7:


//--------------------- .nv.constant0._ZN7cutlass13device_kernelIN5flash11enable_sm90INS1_16FlashAttnFwdSm90INS1_25CollectiveMainloopFwdSm90ILi2EN4cute5tupleIJNS5_1CILi1EEES8_S8_EEENS6_IJNS7_ILi192EEENS7_ILi160EEENS7_ILi64EEEEEELi64ENS_12float_e4m3_tEfNS_4arch4Sm90ELb0ELb0ELb1ELb0ELb0ELb0ELb0ELb1ELb1ELb0ELb0ELb0EEENS1_21CollectiveEpilogueFwdINS6_IJSA_SC_SB_EEES9_NS_10bfloat16_tESG_Li384ELb0ELb0ELb0ELb1EEENS1_29StaticPersistentTileSchedulerILb0EEEEEEEEEvNT_6ParamsE --------------------------
	.section	.nv.constant0._ZN7cutlass13device_kernelIN5flash11enable_sm90INS1_16FlashAttnFwdSm90INS1_25CollectiveMainloopFwdSm90ILi2EN4cute5tupleIJNS5_1CILi1EEES8_S8_EEENS6_IJNS7_ILi192EEENS7_ILi160EEENS7_ILi64EEEEEELi64ENS_12float_e4m3_tEfNS_4arch4Sm90ELb0ELb0ELb1ELb0ELb0ELb0ELb0ELb1ELb1ELb0ELb0ELb0EEENS1_21CollectiveEpilogueFwdINS6_IJSA_SC_SB_EEES9_NS_10bfloat16_tESG_Li384ELb0ELb0ELb0ELb1EEENS1_29StaticPersistentTileSchedulerILb0EEEEEEEEEvNT_6ParamsE,"a",@progbits
	.sectionflags	@""
	.align	4
.nv.constant0._ZN7cutlass13device_kernelIN5flash11enable_sm90INS1_16FlashAttnFwdSm90INS1_25CollectiveMainloopFwdSm90ILi2EN4cute5tupleIJNS5_1CILi1EEES8_S8_EEENS6_IJNS7_ILi192EEENS7_ILi160EEENS7_ILi64EEEEEELi64ENS_12float_e4m3_tEfNS_4arch4Sm90ELb0ELb0ELb1ELb0ELb0ELb0ELb0ELb1ELb1ELb0ELb0ELb0EEENS1_21CollectiveEpilogueFwdINS6_IJSA_SC_SB_EEES9_NS_10bfloat16_tESG_Li384ELb0ELb0ELb0ELb1EEENS1_29StaticPersistentTileSchedulerILb0EEEEEEEEEvNT_6ParamsE:
	.zero		3840


//--------------------- .nv.constant0._ZN7cutlass13device_kernelIN5flash11enable_sm90INS1_16FlashAttnFwdSm90INS1_25CollectiveMainloopFwdSm90ILi2EN4cute5tupleIJNS5_1CILi1EEES8_S8_EEENS6_IJNS7_ILi192EEENS7_ILi160EEENS7_ILi64EEEEEELi64ENS_12float_e4m3_tEfNS_4arch4Sm90ELb0ELb0ELb1ELb1ELb0ELb0ELb0ELb1ELb1ELb0ELb0ELb0EEENS1_21CollectiveEpilogueFwdINS6_IJSA_SC_SB_EEES9_NS_10bfloat16_tESG_Li384ELb1ELb0ELb0ELb1EEENS1_36VarlenDynamicPersistentTileSchedulerILi192ELi160ELi384ELi128ELb0ELb0ELb1ELb0ELb1ELb1EEEEEEEEEvNT_6ParamsE --------------------------
	.section	.nv.constant0._ZN7cutlass13device_kernelIN5flash11enable_sm90INS1_16FlashAttnFwdSm90INS1_25CollectiveMainloopFwdSm90ILi2EN4cute5tupleIJNS5_1CILi1EEES8_S8_EEENS6_IJNS7_ILi192EEENS7_ILi160EEENS7_ILi64EEEEEELi64ENS_12float_e4m3_tEfNS_4arch4Sm90ELb0ELb0ELb1ELb1ELb0ELb0ELb0ELb1ELb1ELb0ELb0ELb0EEENS1_21CollectiveEpilogueFwdINS6_IJSA_SC_SB_EEES9_NS_10bfloat16_tESG_Li384ELb1ELb0ELb0ELb1EEENS1_36VarlenDynamicPersistentTileSchedulerILi192ELi160ELi384ELi128ELb0ELb0ELb1ELb0ELb1ELb1EEEEEEEEEvNT_6ParamsE,"a",@progbits
	.sectionflags	@""
	.align	4
.nv.constant0._ZN7cutlass13device_kernelIN5flash11enable_sm90INS1_16FlashAttnFwdSm90INS1_25CollectiveMainloopFwdSm90ILi2EN4cute5tupleIJNS5_1CILi1EEES8_S8_EEENS6_IJNS7_ILi192EEENS7_ILi160EEENS7_ILi64EEEEEELi64ENS_12float_e4m3_tEfNS_4arch4Sm90ELb0ELb0ELb1ELb1ELb0ELb0ELb0ELb1ELb1ELb0ELb0ELb0EEENS1_21CollectiveEpilogueFwdINS6_IJSA_SC_SB_EEES9_NS_10bfloat16_tESG_Li384ELb1ELb0ELb0ELb1EEENS1_36VarlenDynamicPersistentTileSchedulerILi192ELi160ELi384ELi128ELb0ELb0ELb1ELb0ELb1ELb1EEEEEEEEEvNT_6ParamsE:
	.zero		3456


//--------------------- .nv.constant0._ZN7cutlass13device_kernelIN5flash11enable_sm90INS1_16FlashAttnFwdSm90INS1_25CollectiveMainloopFwdSm90ILi2EN4cute5tupleIJNS5_1CILi1EEES8_S8_EEENS6_IJNS7_ILi192EEENS7_ILi160EEENS7_ILi64EEEEEELi64ENS_12float_e4m3_tEfNS_4arch4Sm90ELb0ELb0ELb1ELb1ELb0ELb1ELb0ELb1ELb1ELb0ELb0ELb0EEENS1_21CollectiveEpilogueFwdINS6_IJSA_SC_SB_EEES9_NS_10bfloat16_tESG_Li384ELb1ELb0ELb0ELb1EEENS1_36VarlenDynamicPersistentTileSchedulerILi192ELi160ELi384ELi128ELb0ELb0ELb1ELb0ELb1ELb1EEEEEEEEEvNT_6ParamsE --------------------------
	.section	.nv.constant0._ZN7cutlass13device_kernelIN5flash11enable_sm90INS1_16FlashAttnFwdSm90INS1_25CollectiveMainloopFwdSm90ILi2EN4cute5tupleIJNS5_1CILi1EEES8_S8_EEENS6_IJNS7_ILi192EEENS7_ILi160EEENS7_ILi64EEEEEELi64ENS_12float_e4m3_tEfNS_4arch4Sm90ELb0ELb0ELb1ELb1ELb0ELb1ELb0ELb1ELb1ELb0ELb0ELb0EEENS1_21CollectiveEpilogueFwdINS6_IJSA_SC_SB_EEES9_NS_10bfloat16_tESG_Li384ELb1ELb0ELb0ELb1EEENS1_36VarlenDynamicPersistentTileSchedulerILi192ELi160ELi384ELi128ELb0ELb0ELb1ELb0ELb1ELb1EEEEEEEEEvNT_6ParamsE,"a",@progbits
	.sectionflags	@""
	.align	4
.nv.constant0._ZN7cutlass13device_kernelIN5flash11enable_sm90INS1_16FlashAttnFwdSm90INS1_25CollectiveMainloopFwdSm90ILi2EN4cute5tupleIJNS5_1CILi1EEES8_S8_EEENS6_IJNS7_ILi192EEENS7_ILi160EEENS7_ILi64EEEEEELi64ENS_12float_e4m3_tEfNS_4arch4Sm90ELb0ELb0ELb1ELb1ELb0ELb1ELb0ELb1ELb1ELb0ELb0ELb0EEENS1_21CollectiveEpilogueFwdINS6_IJSA_SC_SB_EEES9_NS_10bfloat16_tESG_Li384ELb1ELb0ELb0ELb1EEENS1_36VarlenDynamicPersistentTileSchedulerILi192ELi160ELi384ELi128ELb0ELb0ELb1ELb0ELb1ELb1EEEEEEEEEvNT_6ParamsE:
	.zero		3456


//--------------------- .nv.constant0._ZN7cutlass13device_kernelIN5flash11enable_sm90INS1_16FlashAttnFwdSm90INS1_25CollectiveMainloopFwdSm90ILi2EN4cute5tupleIJNS5_1CILi1EEES8_S8_EEENS6_IJNS7_ILi192EEENS7_ILi160EEENS7_ILi64EEEEEELi64ENS_12float_e4m3_tEfNS_4arch4Sm90ELb0ELb1ELb1ELb0ELb0ELb0ELb0ELb1ELb1ELb0ELb0ELb0EEENS1_21CollectiveEpilogueFwdINS6_IJSA_SC_SB_EEES9_NS_10bfloat16_tESG_Li384ELb0ELb0ELb0ELb1EEENS1_30DynamicPersistentTileSchedulerILi384ELi128ELb0ELb0ELb1EEEEEEEEEvNT_6ParamsE --------------------------
	.section	.nv.constant0._ZN7cutlass13device_kernelIN5flash11enable_sm90INS1_16FlashAttnFwdSm90INS1_25CollectiveMainloopFwdSm90ILi2EN4cute5tupleIJNS5_1CILi1EEES8_S8_EEENS6_IJNS7_ILi192EEENS7_ILi160EEENS7_ILi64EEEEEELi64ENS_12float_e4m3_tEfNS_4arch4Sm90ELb0ELb1ELb1ELb0ELb0ELb0ELb0ELb1ELb1ELb0ELb0ELb0EEENS1_21CollectiveEpilogueFwdINS6_IJSA_SC_SB_EEES9_NS_10bfloat16_tESG_Li384ELb0ELb0ELb0ELb1EEENS1_30DynamicPersistentTileSchedulerILi384ELi128ELb0ELb0ELb1EEEEEEEEEvNT_6ParamsE,"a",@progbits
	.sectionflags	@""
	.align	4
.nv.constant0._ZN7cutlass13device_kernelIN5flash11enable_sm90INS1_16FlashAttnFwdSm90INS1_25CollectiveMainloopFwdSm90ILi2EN4cute5tupleIJNS5_1CILi1EEES8_S8_EEENS6_IJNS7_ILi192EEENS7_ILi160EEENS7_ILi64EEEEEELi64ENS_12float_e4m3_tEfNS_4arch4Sm90ELb0ELb1ELb1ELb0ELb0ELb0ELb0ELb1ELb1ELb0ELb0ELb0EEENS1_21CollectiveEpilogueFwdINS6_IJSA_SC_SB_EEES9_NS_10bfloat16_tESG_Li384ELb0ELb0ELb0ELb1EEENS1_30DynamicPersistentTileSchedulerILi384ELi128ELb0ELb0ELb1EEEEEEEEEvNT_6ParamsE:
	.zero		3840


//--------------------- .nv.constant0._ZN7cutlass13device_kernelIN5flash11enable_sm90INS1_16FlashAttnFwdSm90INS1_25CollectiveMainloopFwdSm90ILi2EN4cute5tupleIJNS5_1CILi1EEES8_S8_EEENS6_IJNS7_ILi192EEENS7_ILi160EEENS7_ILi64EEEEEELi64ENS_12float_e4m3_tEfNS_4arch4Sm90ELb0ELb1ELb1ELb1ELb0ELb0ELb0ELb1ELb1ELb0ELb0ELb0EEENS1_21CollectiveEpilogueFwdINS6_IJSA_SC_SB_EEES9_NS_10bfloat16_tESG_Li384ELb1ELb0ELb0ELb1EEENS1_36VarlenDynamicPersistentTileSchedulerILi192ELi160ELi384ELi128ELb0ELb0ELb1ELb1ELb0ELb1EEEEEEEEEvNT_6ParamsE --------------------------
	.section	.nv.constant0._ZN7cutlass13device_kernelIN5flash11enable_sm90INS1_16FlashAttnFwdSm90INS1_25CollectiveMainloopFwdSm90ILi2EN4cute5tupleIJNS5_1CILi1EEES8_S8_EEENS6_IJNS7_ILi192EEENS7_ILi160EEENS7_ILi64EEEEEELi64ENS_12float_e4m3_tEfNS_4arch4Sm90ELb0ELb1ELb1ELb1ELb0ELb0ELb0ELb1ELb1ELb0ELb0ELb0EEENS1_21CollectiveEpilogueFwdINS6_IJSA_SC_SB_EEES9_NS_10bfloat16_tESG_Li384ELb1ELb0ELb0ELb1EEENS1_36VarlenDynamicPersistentTileSchedulerILi192ELi160ELi384ELi128ELb0ELb0ELb1ELb1ELb0ELb1EEEEEEEEEvNT_6ParamsE,"a",@progbits
	.sectionflags	@""
	.align	4
.nv.constant0._ZN7cutlass13device_kernelIN5flash11enable_sm90INS1_16FlashAttnFwdSm90INS1_25CollectiveMainloopFwdSm90ILi2EN4cute5tupleIJNS5_1CILi1EEES8_S8_EEENS6_IJNS7_ILi192EEENS7_ILi160EEENS7_ILi64EEEEEELi64ENS_12float_e4m3_tEfNS_4arch4Sm90ELb0ELb1ELb1ELb1ELb0ELb0ELb0ELb1ELb1ELb0ELb0ELb0EEENS1_21CollectiveEpilogueFwdINS6_IJSA_SC_SB_EEES9_NS_10bfloat16_tESG_Li384ELb1ELb0ELb0ELb1EEENS1_36VarlenDynamicPersistentTileSchedulerILi192ELi160ELi384ELi128ELb0ELb0ELb1ELb1ELb0ELb1EEEEEEEEEvNT_6ParamsE:
	.zero		3456


//--------------------- .nv.constant0._ZN7cutlass13device_kernelIN5flash11enable_sm90INS1_16FlashAttnFwdSm90INS1_25CollectiveMainloopFwdSm90ILi2EN4cute5tupleIJNS5_1CILi1EEES8_S8_EEENS6_IJNS7_ILi192EEENS7_ILi160EEENS7_ILi64EEEEEELi64ENS_12float_e4m3_tEfNS_4arch4Sm90ELb0ELb1ELb1ELb1ELb0ELb1ELb0ELb1ELb1ELb0ELb0ELb0EEENS1_21CollectiveEpilogueFwdINS6_IJSA_SC_SB_EEES9_NS_10bfloat16_tESG_Li384ELb1ELb0ELb0ELb1EEENS1_36VarlenDynamicPersistentTileSchedulerILi192ELi160ELi384ELi128ELb0ELb0ELb1ELb1ELb0ELb1EEEEEEEEEvNT_6ParamsE --------------------------
	.section	.nv.constant0._ZN7cutlass13device_kernelIN5flash11enable_sm90INS1_16FlashAttnFwdSm90INS1_25CollectiveMainloopFwdSm90ILi2EN4cute5tupleIJNS5_1CILi1EEES8_S8_EEENS6_IJNS7_ILi192EEENS7_ILi160EEENS7_ILi64EEEEEELi64ENS_12float_e4m3_tEfNS_4arch4Sm90ELb0ELb1ELb1ELb1ELb0ELb1ELb0ELb1ELb1ELb0ELb0ELb0EEENS1_21CollectiveEpilogueFwdINS6_IJSA_SC_SB_EEES9_NS_10bfloat16_tESG_Li384ELb1ELb0ELb0ELb1EEENS1_36VarlenDynamicPersistentTileSchedulerILi192ELi160ELi384ELi128ELb0ELb0ELb1ELb1ELb0ELb1EEEEEEEEEvNT_6ParamsE,"a",@progbits
	.sectionflags	@""
	.align	4
.nv.constant0._ZN7cutlass13device_kernelIN5flash11enable_sm90INS1_16FlashAttnFwdSm90INS1_25CollectiveMainloopFwdSm90ILi2EN4cute5tupleIJNS5_1CILi1EEES8_S8_EEENS6_IJNS7_ILi192EEENS7_ILi160EEENS7_ILi64EEEEEELi64ENS_12float_e4m3_tEfNS_4arch4Sm90ELb0ELb1ELb1ELb1ELb0ELb1ELb0ELb1ELb1ELb0ELb0ELb0EEENS1_21CollectiveEpilogueFwdINS6_IJSA_SC_SB_EEES9_NS_10bfloat16_tESG_Li384ELb1ELb0ELb0ELb1EEENS1_36VarlenDynamicPersistentTileSchedulerILi192ELi160ELi384ELi128ELb0ELb0ELb1ELb1ELb0ELb1EEEEEEEEEvNT_6ParamsE:
	.zero		3456


//--------------------- .nv.constant0._ZN7cutlass13device_kernelIN5flash11enable_sm90INS1_16FlashAttnFwdSm90INS1_25CollectiveMainloopFwdSm90ILi2EN4cute5tupleIJNS5_1CILi1EEES8_S8_EEENS6_IJNS7_ILi192EEENS7_ILi160EEENS7_ILi64EEEEEELi64ENS_12float_e4m3_tEfNS_4arch4Sm90ELb1ELb0ELb1ELb0ELb0ELb0ELb0ELb1ELb1ELb0ELb0ELb0EEENS1_21CollectiveEpilogueFwdINS6_IJSA_SC_SB_EEES9_NS_10bfloat16_tESG_Li384ELb0ELb0ELb0ELb1EEENS1_30DynamicPersistentTileSchedulerILi384ELi128ELb0ELb0ELb1EEEEEEEEEvNT_6ParamsE --------------------------
	.section	.nv.constant0._ZN7cutlass13device_kernelIN5flash11enable_sm90INS1_16FlashAttnFwdSm90INS1_25CollectiveMainloopFwdSm90ILi2EN4cute5tupleIJNS5_1CILi1EEES8_S8_EEENS6_IJNS7_ILi192EEENS7_ILi160EEENS7_ILi64EEEEEELi64ENS_12float_e4m3_tEfNS_4arch4Sm90ELb1ELb0ELb1ELb0ELb0ELb0ELb0ELb1ELb1ELb0ELb0ELb0EEENS1_21CollectiveEpilogueFwdINS6_IJSA_SC_SB_EEES9_NS_10bfloat16_tESG_Li384ELb0ELb0ELb0ELb1EEENS1_30DynamicPersistentTileSchedulerILi384ELi128ELb0ELb0ELb1EEEEEEEEEvNT_6ParamsE,"a",@progbits
	.sectionflags	@""
	.align	4
.nv.constant0._ZN7cutlass13device_kernelIN5flash11enable_sm90INS1_16FlashAttnFwdSm90INS1_25CollectiveMainloopFwdSm90ILi2EN4cute5tupleIJNS5_1CILi1EEES8_S8_EEENS6_IJNS7_ILi192EEENS7_ILi160EEENS7_ILi64EEEEEELi64ENS_12float_e4m3_tEfNS_4arch4Sm90ELb1ELb0ELb1ELb0ELb0ELb0ELb0ELb1ELb1ELb0ELb0ELb0EEENS1_21CollectiveEpilogueFwdINS6_IJSA_SC_SB_EEES9_NS_10bfloat16_tESG_Li384ELb0ELb0ELb0ELb1EEENS1_30DynamicPersistentTileSchedulerILi384ELi128ELb0ELb0ELb1EEEEEEEEEvNT_6ParamsE:
	.zero		3840


//--------------------- .nv.constant0._ZN7cutlass13device_kernelIN5flash11enable_sm90INS1_16FlashAttnFwdSm90INS1_25CollectiveMainloopFwdSm90ILi2EN4cute5tupleIJNS5_1CILi1EEES8_S8_EEENS6_IJNS7_ILi192EEENS7_ILi160EEENS7_ILi64EEEEEELi64ENS_12float_e4m3_tEfNS_4arch4Sm90ELb1ELb0ELb1ELb1ELb0ELb0ELb0ELb1ELb1ELb0ELb0ELb0EEENS1_21CollectiveEpilogueFwdINS6_IJSA_SC_SB_EEES9_NS_10bfloat16_tESG_Li384ELb1ELb0ELb0ELb1EEENS1_36VarlenDynamicPersistentTileSchedulerILi192ELi160ELi384ELi128ELb0ELb0ELb1ELb1ELb1ELb1EEEEEEEEEvNT_6ParamsE --------------------------
	.section	.nv.constant0._ZN7cutlass13device_kernelIN5flash11enable_sm90INS1_16FlashAttnFwdSm90INS1_25CollectiveMainloopFwdSm90ILi2EN4cute5tupleIJNS5_1CILi1EEES8_S8_EEENS6_IJNS7_ILi192EEENS7_ILi160EEENS7_ILi64EEEEEELi64ENS_12float_e4m3_tEfNS_4arch4Sm90ELb1ELb0ELb1ELb1ELb0ELb0ELb0ELb1ELb1ELb0ELb0ELb0EEENS1_21CollectiveEpilogueFwdINS6_IJSA_SC_SB_EEES9_NS_10bfloat16_tESG_Li384ELb1ELb0ELb0ELb1EEENS1_36VarlenDynamicPersistentTileSchedulerILi192ELi160ELi384ELi128ELb0ELb0ELb1ELb1ELb1ELb1EEEEEEEEEvNT_6ParamsE,"a",@progbits
	.sectionflags	@""
	.align	4
.nv.constant0._ZN7cutlass13device_kernelIN5flash11enable_sm90INS1_16FlashAttnFwdSm90INS1_25CollectiveMainloopFwdSm90ILi2EN4cute5tupleIJNS5_1CILi1EEES8_S8_EEENS6_IJNS7_ILi192EEENS7_ILi160EEENS7_ILi64EEEEEELi64ENS_12float_e4m3_tEfNS_4arch4Sm90ELb1ELb0ELb1ELb1ELb0ELb0ELb0ELb1ELb1ELb0ELb0ELb0EEENS1_21CollectiveEpilogueFwdINS6_IJSA_SC_SB_EEES9_NS_10bfloat16_tESG_Li384ELb1ELb0ELb0ELb1EEENS1_36VarlenDynamicPersistentTileSchedulerILi192ELi160ELi384ELi128ELb0ELb0ELb1ELb1ELb1ELb1EEEEEEEEEvNT_6ParamsE:
	.zero		3456


//--------------------- .nv.constant0._ZN7cutlass13device_kernelIN5flash11enable_sm90INS1_16FlashAttnFwdSm90INS1_25CollectiveMainloopFwdSm90ILi2EN4cute5tupleIJNS5_1CILi1EEES8_S8_EEENS6_IJNS7_ILi192EEENS7_ILi160EEENS7_ILi64EEEEEELi64ENS_12float_e4m3_tEfNS_4arch4Sm90ELb1ELb0ELb1ELb1ELb0ELb1ELb0ELb1ELb1ELb0ELb0ELb0EEENS1_21CollectiveEpilogueFwdINS6_IJSA_SC_SB_EEES9_NS_10bfloat16_tESG_Li384ELb1ELb0ELb0ELb1EEENS1_36VarlenDynamicPersistentTileSchedulerILi192ELi160ELi384ELi128ELb0ELb0ELb1ELb1ELb1ELb1EEEEEEEEEvNT_6ParamsE --------------------------
	.section	.nv.constant0._ZN7cutlass13device_kernelIN5flash11enable_sm90INS1_16FlashAttnFwdSm90INS1_25CollectiveMainloopFwdSm90ILi2EN4cute5tupleIJNS5_1CILi1EEES8_S8_EEENS6_IJNS7_ILi192EEENS7_ILi160EEENS7_ILi64EEEEEELi64ENS_12float_e4m3_tEfNS_4arch4Sm90ELb1ELb0ELb1ELb1ELb0ELb1ELb0ELb1ELb1ELb0ELb0ELb0EEENS1_21CollectiveEpilogueFwdINS6_IJSA_SC_SB_EEES9_NS_10bfloat16_tESG_Li384ELb1ELb0ELb0ELb1EEENS1_36VarlenDynamicPersistentTileSchedulerILi192ELi160ELi384ELi128ELb0ELb0ELb1ELb1ELb1ELb1EEEEEEEEEvNT_6ParamsE,"a",@progbits
	.sectionflags	@""
	.align	4
.nv.constant0._ZN7cutlass13device_kernelIN5flash11enable_sm90INS1_16FlashAttnFwdSm90INS1_25CollectiveMainloopFwdSm90ILi2EN4cute5tupleIJNS5_1CILi1EEES8_S8_EEENS6_IJNS7_ILi192EEENS7_ILi160EEENS7_ILi64EEEEEELi64ENS_12float_e4m3_tEfNS_4arch4Sm90ELb1ELb0ELb1ELb1ELb0ELb1ELb0ELb1ELb1ELb0ELb0ELb0EEENS1_21CollectiveEpilogueFwdINS6_IJSA_SC_SB_EEES9_NS_10bfloat16_tESG_Li384ELb1ELb0ELb0ELb1EEENS1_36VarlenDynamicPersistentTileSchedulerILi192ELi160ELi384ELi128ELb0ELb0ELb1ELb1ELb1ELb1EEEEEEEEEvNT_6ParamsE:
	.zero		3456


//--------------------- SYMBOLS --------------------------

	.type		.nv.reservedSmem.offset0,@object
	.size		.nv.reservedSmem.offset0,0x4
